//
// Generated by NVIDIA NVVM Compiler
//
// Compiler Build ID: CL-36424714
// Cuda compilation tools, release 13.0, V13.0.88
// Based on NVVM 20.0.0
//

.version 9.0
.target sm_100
.address_size 64

	// .globl	_Z9kernel4_4iiiPdS_S_

.visible .entry _Z9kernel4_4iiiPdS_S_(
	.param .u32 _Z9kernel4_4iiiPdS_S__param_0,
	.param .u32 _Z9kernel4_4iiiPdS_S__param_1,
	.param .u32 _Z9kernel4_4iiiPdS_S__param_2,
	.param .u64 .ptr .align 1 _Z9kernel4_4iiiPdS_S__param_3,
	.param .u64 .ptr .align 1 _Z9kernel4_4iiiPdS_S__param_4,
	.param .u64 .ptr .align 1 _Z9kernel4_4iiiPdS_S__param_5
)
{
	.reg .pred 	%p<35>;
	.reg .b32 	%r<68>;
	.reg .b64 	%rd<86>;
	.reg .b64 	%fd<157>;

	ld.param.u32 	%r27, [_Z9kernel4_4iiiPdS_S__param_0];
	ld.param.u32 	%r30, [_Z9kernel4_4iiiPdS_S__param_1];
	ld.param.u32 	%r29, [_Z9kernel4_4iiiPdS_S__param_2];
	ld.param.u64 	%rd23, [_Z9kernel4_4iiiPdS_S__param_3];
	ld.param.u64 	%rd24, [_Z9kernel4_4iiiPdS_S__param_4];
	ld.param.u64 	%rd25, [_Z9kernel4_4iiiPdS_S__param_5];
	cvta.to.global.u64 	%rd1, %rd24;
	cvta.to.global.u64 	%rd2, %rd23;
	cvta.to.global.u64 	%rd3, %rd25;
	mov.u32 	%r31, %ctaid.x;
	mov.u32 	%r32, %ntid.x;
	mov.u32 	%r33, %tid.x;
	mad.lo.s32 	%r34, %r31, %r32, %r33;
	shl.b32 	%r1, %r34, 2;
	mov.u32 	%r35, %ctaid.y;
	mov.u32 	%r36, %ntid.y;
	mov.u32 	%r37, %tid.y;
	mad.lo.s32 	%r38, %r35, %r36, %r37;
	setp.ge.s32 	%p1, %r1, %r27;
	setp.ge.s32 	%p2, %r38, %r30;
	or.pred  	%p3, %p1, %p2;
	@%p3 bra 	$L__BB0_57;
	setp.lt.s32 	%p4, %r29, 1;
	mov.f64 	%fd153, 0d0000000000000000;
	mov.f64 	%fd117, %fd153;
	mov.f64 	%fd118, %fd153;
	mov.f64 	%fd119, %fd153;
	@%p4 bra 	$L__BB0_51;
	mul.lo.s32 	%r3, %r29, %r1;
	add.s32 	%r4, %r3, %r29;
	add.s32 	%r5, %r1, 2;
	add.s32 	%r6, %r4, %r29;
	add.s32 	%r7, %r1, 3;
	add.s32 	%r8, %r6, %r29;
	setp.lt.u32 	%p5, %r29, 4;
	mov.b32 	%r67, 0;
	mov.f64 	%fd119, 0d0000000000000000;
	mov.f64 	%fd118, %fd119;
	mov.f64 	%fd117, %fd119;
	mov.f64 	%fd153, %fd119;
	@%p5 bra 	$L__BB0_29;
	and.b32  	%r40, %r29, 2147483644;
	neg.s32 	%r65, %r40;
	mul.wide.s32 	%rd26, %r8, 8;
	add.s64 	%rd27, %rd26, %rd2;
	add.s64 	%rd85, %rd27, 16;
	mul.wide.s32 	%rd28, %r6, 8;
	add.s64 	%rd29, %rd28, %rd2;
	add.s64 	%rd84, %rd29, 16;
	mul.wide.s32 	%rd30, %r4, 8;
	add.s64 	%rd31, %rd30, %rd2;
	add.s64 	%rd83, %rd31, 16;
	mov.f64 	%fd119, 0d0000000000000000;
	mov.u32 	%r61, %r8;
	mov.u32 	%r62, %r6;
	mov.u32 	%r63, %r38;
	mov.u32 	%r64, %r3;
$L__BB0_4:
	.pragma "nounroll";
	add.s32 	%r41, %r1, 1;
	setp.ge.s32 	%p6, %r41, %r27;
	mul.wide.s32 	%rd10, %r64, 8;
	add.s64 	%rd32, %rd2, %rd10;
	add.s64 	%rd11, %rd32, 16;
	ld.global.f64 	%fd84, [%rd32];
	mul.wide.s32 	%rd33, %r63, 8;
	add.s64 	%rd12, %rd1, %rd33;
	ld.global.f64 	%fd5, [%rd12];
	fma.rn.f64 	%fd6, %fd84, %fd5, %fd153;
	@%p6 bra 	$L__BB0_6;
	mul.wide.u32 	%rd34, %r29, 8;
	add.s64 	%rd35, %rd2, %rd34;
	add.s64 	%rd36, %rd35, %rd10;
	ld.global.f64 	%fd85, [%rd36];
	fma.rn.f64 	%fd117, %fd85, %fd5, %fd117;
$L__BB0_6:
	setp.ge.s32 	%p7, %r5, %r27;
	@%p7 bra 	$L__BB0_8;
	mul.wide.s32 	%rd37, %r62, 8;
	add.s64 	%rd38, %rd2, %rd37;
	ld.global.f64 	%fd86, [%rd38];
	fma.rn.f64 	%fd118, %fd86, %fd5, %fd118;
$L__BB0_8:
	setp.ge.s32 	%p8, %r7, %r27;
	@%p8 bra 	$L__BB0_10;
	mul.wide.s32 	%rd39, %r61, 8;
	add.s64 	%rd40, %rd2, %rd39;
	ld.global.f64 	%fd87, [%rd40];
	fma.rn.f64 	%fd119, %fd87, %fd5, %fd119;
$L__BB0_10:
	add.s32 	%r42, %r1, 1;
	setp.ge.s32 	%p9, %r42, %r27;
	ld.global.f64 	%fd88, [%rd11+-8];
	mul.wide.s32 	%rd13, %r30, 8;
	add.s64 	%rd14, %rd12, %rd13;
	ld.global.f64 	%fd13, [%rd14];
	fma.rn.f64 	%fd14, %fd88, %fd13, %fd6;
	@%p9 bra 	$L__BB0_12;
	ld.global.f64 	%fd89, [%rd83+-8];
	fma.rn.f64 	%fd117, %fd89, %fd13, %fd117;
$L__BB0_12:
	@%p7 bra 	$L__BB0_14;
	ld.global.f64 	%fd90, [%rd84+-8];
	fma.rn.f64 	%fd118, %fd90, %fd13, %fd118;
$L__BB0_14:
	@%p8 bra 	$L__BB0_16;
	ld.global.f64 	%fd91, [%rd85+-8];
	fma.rn.f64 	%fd119, %fd91, %fd13, %fd119;
$L__BB0_16:
	add.s32 	%r43, %r1, 1;
	setp.ge.s32 	%p12, %r43, %r27;
	ld.global.f64 	%fd92, [%rd11];
	add.s64 	%rd15, %rd14, %rd13;
	ld.global.f64 	%fd21, [%rd15];
	fma.rn.f64 	%fd22, %fd92, %fd21, %fd14;
	@%p12 bra 	$L__BB0_18;
	ld.global.f64 	%fd93, [%rd83];
	fma.rn.f64 	%fd117, %fd93, %fd21, %fd117;
$L__BB0_18:
	@%p7 bra 	$L__BB0_20;
	ld.global.f64 	%fd94, [%rd84];
	fma.rn.f64 	%fd118, %fd94, %fd21, %fd118;
$L__BB0_20:
	@%p8 bra 	$L__BB0_22;
	ld.global.f64 	%fd95, [%rd85];
	fma.rn.f64 	%fd119, %fd95, %fd21, %fd119;
$L__BB0_22:
	add.s32 	%r44, %r1, 1;
	setp.ge.s32 	%p15, %r44, %r27;
	ld.global.f64 	%fd96, [%rd11+8];
	add.s64 	%rd41, %rd15, %rd13;
	ld.global.f64 	%fd29, [%rd41];
	fma.rn.f64 	%fd153, %fd96, %fd29, %fd22;
	@%p15 bra 	$L__BB0_24;
	ld.global.f64 	%fd97, [%rd83+8];
	fma.rn.f64 	%fd117, %fd97, %fd29, %fd117;
$L__BB0_24:
	@%p7 bra 	$L__BB0_26;
	ld.global.f64 	%fd98, [%rd84+8];
	fma.rn.f64 	%fd118, %fd98, %fd29, %fd118;
$L__BB0_26:
	@%p8 bra 	$L__BB0_28;
	ld.global.f64 	%fd99, [%rd85+8];
	fma.rn.f64 	%fd119, %fd99, %fd29, %fd119;
$L__BB0_28:
	and.b32  	%r67, %r29, 2147483644;
	add.s32 	%r65, %r65, 4;
	add.s32 	%r64, %r64, 4;
	add.s64 	%rd85, %rd85, 32;
	shl.b32 	%r45, %r30, 2;
	add.s32 	%r63, %r63, %r45;
	add.s64 	%rd84, %rd84, 32;
	add.s32 	%r62, %r62, 4;
	add.s32 	%r61, %r61, 4;
	add.s64 	%rd83, %rd83, 32;
	setp.ne.s32 	%p18, %r65, 0;
	@%p18 bra 	$L__BB0_4;
$L__BB0_29:
	and.b32  	%r22, %r29, 3;
	setp.eq.s32 	%p19, %r22, 0;
	@%p19 bra 	$L__BB0_51;
	add.s32 	%r23, %r1, 1;
	setp.eq.s32 	%p20, %r22, 1;
	@%p20 bra 	$L__BB0_44;
	setp.ge.s32 	%p21, %r23, %r27;
	add.s32 	%r46, %r67, %r3;
	mul.wide.s32 	%rd42, %r46, 8;
	add.s64 	%rd19, %rd2, %rd42;
	ld.global.f64 	%fd101, [%rd19];
	mad.lo.s32 	%r47, %r67, %r30, %r38;
	mul.wide.s32 	%rd43, %r47, 8;
	add.s64 	%rd20, %rd1, %rd43;
	ld.global.f64 	%fd45, [%rd20];
	fma.rn.f64 	%fd46, %fd101, %fd45, %fd153;
	@%p21 bra 	$L__BB0_33;
	mul.wide.u32 	%rd44, %r29, 8;
	add.s64 	%rd45, %rd19, %rd44;
	ld.global.f64 	%fd102, [%rd45];
	fma.rn.f64 	%fd117, %fd102, %fd45, %fd117;
$L__BB0_33:
	setp.ge.s32 	%p22, %r5, %r27;
	@%p22 bra 	$L__BB0_35;
	add.s32 	%r48, %r67, %r6;
	mul.wide.s32 	%rd46, %r48, 8;
	add.s64 	%rd47, %rd2, %rd46;
	ld.global.f64 	%fd103, [%rd47];
	fma.rn.f64 	%fd118, %fd103, %fd45, %fd118;
$L__BB0_35:
	setp.ge.s32 	%p23, %r7, %r27;
	@%p23 bra 	$L__BB0_37;
	add.s32 	%r49, %r67, %r8;
	mul.wide.s32 	%rd48, %r49, 8;
	add.s64 	%rd49, %rd2, %rd48;
	ld.global.f64 	%fd104, [%rd49];
	fma.rn.f64 	%fd119, %fd104, %fd45, %fd119;
$L__BB0_37:
	ld.global.f64 	%fd105, [%rd19+8];
	mul.wide.s32 	%rd50, %r30, 8;
	add.s64 	%rd51, %rd20, %rd50;
	ld.global.f64 	%fd53, [%rd51];
	fma.rn.f64 	%fd153, %fd105, %fd53, %fd46;
	@%p21 bra 	$L__BB0_39;
	cvt.s64.s32 	%rd52, %r4;
	cvt.u64.u32 	%rd53, %r67;
	add.s64 	%rd54, %rd53, %rd52;
	shl.b64 	%rd55, %rd54, 3;
	add.s64 	%rd56, %rd2, %rd55;
	ld.global.f64 	%fd106, [%rd56+8];
	fma.rn.f64 	%fd117, %fd106, %fd53, %fd117;
$L__BB0_39:
	setp.ge.s32 	%p25, %r5, %r27;
	@%p25 bra 	$L__BB0_41;
	cvt.s64.s32 	%rd57, %r6;
	cvt.u64.u32 	%rd58, %r67;
	add.s64 	%rd59, %rd58, %rd57;
	shl.b64 	%rd60, %rd59, 3;
	add.s64 	%rd61, %rd2, %rd60;
	ld.global.f64 	%fd107, [%rd61+8];
	fma.rn.f64 	%fd118, %fd107, %fd53, %fd118;
$L__BB0_41:
	setp.ge.s32 	%p26, %r7, %r27;
	@%p26 bra 	$L__BB0_43;
	cvt.s64.s32 	%rd62, %r8;
	cvt.u64.u32 	%rd63, %r67;
	add.s64 	%rd64, %rd63, %rd62;
	shl.b64 	%rd65, %rd64, 3;
	add.s64 	%rd66, %rd2, %rd65;
	ld.global.f64 	%fd108, [%rd66+8];
	fma.rn.f64 	%fd119, %fd108, %fd53, %fd119;
$L__BB0_43:
	add.s32 	%r67, %r67, 2;
$L__BB0_44:
	and.b32  	%r50, %r29, 1;
	setp.eq.b32 	%p27, %r50, 1;
	not.pred 	%p28, %p27;
	@%p28 bra 	$L__BB0_51;
	setp.ge.s32 	%p29, %r23, %r27;
	add.s32 	%r51, %r67, %r3;
	mul.wide.s32 	%rd67, %r51, 8;
	add.s64 	%rd21, %rd2, %rd67;
	ld.global.f64 	%fd109, [%rd21];
	mad.lo.s32 	%r52, %r67, %r30, %r38;
	mul.wide.s32 	%rd68, %r52, 8;
	add.s64 	%rd69, %rd1, %rd68;
	ld.global.f64 	%fd69, [%rd69];
	fma.rn.f64 	%fd153, %fd109, %fd69, %fd153;
	@%p29 bra 	$L__BB0_47;
	mul.wide.u32 	%rd70, %r29, 8;
	add.s64 	%rd71, %rd21, %rd70;
	ld.global.f64 	%fd110, [%rd71];
	fma.rn.f64 	%fd117, %fd110, %fd69, %fd117;
$L__BB0_47:
	setp.ge.s32 	%p30, %r5, %r27;
	@%p30 bra 	$L__BB0_49;
	add.s32 	%r53, %r67, %r6;
	mul.wide.s32 	%rd72, %r53, 8;
	add.s64 	%rd73, %rd2, %rd72;
	ld.global.f64 	%fd111, [%rd73];
	fma.rn.f64 	%fd118, %fd111, %fd69, %fd118;
$L__BB0_49:
	setp.ge.s32 	%p31, %r7, %r27;
	@%p31 bra 	$L__BB0_51;
	add.s32 	%r54, %r67, %r8;
	mul.wide.s32 	%rd74, %r54, 8;
	add.s64 	%rd75, %rd2, %rd74;
	ld.global.f64 	%fd112, [%rd75];
	fma.rn.f64 	%fd119, %fd112, %fd69, %fd119;
$L__BB0_51:
	mad.lo.s32 	%r26, %r1, %r30, %r38;
	mul.wide.s32 	%rd76, %r26, 8;
	add.s64 	%rd22, %rd3, %rd76;
	st.global.f64 	[%rd22], %fd153;
	add.s32 	%r55, %r1, 1;
	setp.ge.s32 	%p32, %r55, %r27;
	@%p32 bra 	$L__BB0_53;
	mul.wide.s32 	%rd77, %r30, 8;
	add.s64 	%rd78, %rd22, %rd77;
	st.global.f64 	[%rd78], %fd117;
$L__BB0_53:
	add.s32 	%r56, %r1, 2;
	setp.ge.s32 	%p33, %r56, %r27;
	@%p33 bra 	$L__BB0_55;
	shl.b32 	%r57, %r30, 1;
	add.s32 	%r58, %r26, %r57;
	mul.wide.s32 	%rd79, %r58, 8;
	add.s64 	%rd80, %rd3, %rd79;
	st.global.f64 	[%rd80], %fd118;
$L__BB0_55:
	add.s32 	%r59, %r1, 3;
	setp.ge.s32 	%p34, %r59, %r27;
	@%p34 bra 	$L__BB0_57;
	mad.lo.s32 	%r60, %r30, 3, %r26;
	mul.wide.s32 	%rd81, %r60, 8;
	add.s64 	%rd82, %rd3, %rd81;
	st.global.f64 	[%rd82], %fd119;
$L__BB0_57:
	ret;

}
	// .globl	_Z9kernel4_6iiiPdS_S_
.visible .entry _Z9kernel4_6iiiPdS_S_(
	.param .u32 _Z9kernel4_6iiiPdS_S__param_0,
	.param .u32 _Z9kernel4_6iiiPdS_S__param_1,
	.param .u32 _Z9kernel4_6iiiPdS_S__param_2,
	.param .u64 .ptr .align 1 _Z9kernel4_6iiiPdS_S__param_3,
	.param .u64 .ptr .align 1 _Z9kernel4_6iiiPdS_S__param_4,
	.param .u64 .ptr .align 1 _Z9kernel4_6iiiPdS_S__param_5
)
{
	.reg .pred 	%p<29>;
	.reg .b32 	%r<87>;
	.reg .b64 	%rd<74>;
	.reg .b64 	%fd<120>;

	ld.param.u32 	%r30, [_Z9kernel4_6iiiPdS_S__param_0];
	ld.param.u32 	%r33, [_Z9kernel4_6iiiPdS_S__param_1];
	ld.param.u32 	%r32, [_Z9kernel4_6iiiPdS_S__param_2];
	ld.param.u64 	%rd8, [_Z9kernel4_6iiiPdS_S__param_3];
	ld.param.u64 	%rd9, [_Z9kernel4_6iiiPdS_S__param_4];
	ld.param.u64 	%rd10, [_Z9kernel4_6iiiPdS_S__param_5];
	cvta.to.global.u64 	%rd1, %rd9;
	cvta.to.global.u64 	%rd2, %rd8;
	cvta.to.global.u64 	%rd3, %rd10;
	mov.u32 	%r34, %ctaid.x;
	mov.u32 	%r35, %ntid.x;
	mov.u32 	%r36, %tid.x;
	mad.lo.s32 	%r37, %r34, %r35, %r36;
	mul.lo.s32 	%r1, %r37, 6;
	mov.u32 	%r38, %ctaid.y;
	mov.u32 	%r39, %ntid.y;
	mov.u32 	%r40, %tid.y;
	mad.lo.s32 	%r41, %r38, %r39, %r40;
	setp.ge.s32 	%p1, %r1, %r30;
	setp.ge.s32 	%p2, %r41, %r33;
	or.pred  	%p3, %p1, %p2;
	@%p3 bra 	$L__BB1_46;
	setp.lt.s32 	%p4, %r32, 1;
	mov.f64 	%fd114, 0d0000000000000000;
	mov.f64 	%fd88, %fd114;
	mov.f64 	%fd89, %fd114;
	mov.f64 	%fd90, %fd114;
	mov.f64 	%fd91, %fd114;
	mov.f64 	%fd92, %fd114;
	@%p4 bra 	$L__BB1_36;
	mul.lo.s32 	%r3, %r32, %r1;
	add.s32 	%r4, %r3, %r32;
	add.s32 	%r5, %r4, %r32;
	add.s32 	%r6, %r5, %r32;
	add.s32 	%r7, %r6, %r32;
	add.s32 	%r8, %r7, %r32;
	setp.eq.s32 	%p5, %r32, 1;
	mov.b32 	%r86, 0;
	mov.f64 	%fd92, 0d0000000000000000;
	mov.f64 	%fd91, %fd92;
	mov.f64 	%fd90, %fd92;
	mov.f64 	%fd89, %fd92;
	mov.f64 	%fd88, %fd92;
	mov.f64 	%fd114, %fd92;
	@%p5 bra 	$L__BB1_25;
	and.b32  	%r44, %r32, 2147483646;
	neg.s32 	%r84, %r44;
	shl.b32 	%r10, %r33, 1;
	mov.b32 	%r85, 0;
	mov.f64 	%fd92, 0d0000000000000000;
	mul.wide.u32 	%rd13, %r32, 8;
	mul.wide.s32 	%rd23, %r33, 8;
	cvt.s64.s32 	%rd25, %r4;
	cvt.s64.s32 	%rd30, %r5;
	cvt.s64.s32 	%rd35, %r6;
	mov.u32 	%r78, %r3;
	mov.u32 	%r79, %r41;
	mov.u32 	%r80, %r5;
	mov.u32 	%r81, %r6;
	mov.u32 	%r82, %r7;
	mov.u32 	%r83, %r8;
$L__BB1_4:
	add.s32 	%r45, %r1, 1;
	setp.ge.s32 	%p6, %r45, %r30;
	mul.wide.s32 	%rd11, %r78, 8;
	add.s64 	%rd4, %rd2, %rd11;
	ld.global.f64 	%fd64, [%rd4];
	mul.wide.s32 	%rd12, %r79, 8;
	add.s64 	%rd5, %rd1, %rd12;
	ld.global.f64 	%fd7, [%rd5];
	fma.rn.f64 	%fd8, %fd64, %fd7, %fd114;
	@%p6 bra 	$L__BB1_6;
	add.s64 	%rd14, %rd4, %rd13;
	ld.global.f64 	%fd65, [%rd14];
	fma.rn.f64 	%fd88, %fd65, %fd7, %fd88;
$L__BB1_6:
	add.s32 	%r46, %r1, 2;
	setp.ge.s32 	%p7, %r46, %r30;
	@%p7 bra 	$L__BB1_8;
	mul.wide.s32 	%rd15, %r80, 8;
	add.s64 	%rd16, %rd2, %rd15;
	ld.global.f64 	%fd66, [%rd16];
	fma.rn.f64 	%fd89, %fd66, %fd7, %fd89;
$L__BB1_8:
	add.s32 	%r47, %r1, 3;
	setp.ge.s32 	%p8, %r47, %r30;
	@%p8 bra 	$L__BB1_10;
	mul.wide.s32 	%rd17, %r81, 8;
	add.s64 	%rd18, %rd2, %rd17;
	ld.global.f64 	%fd67, [%rd18];
	fma.rn.f64 	%fd90, %fd67, %fd7, %fd90;
$L__BB1_10:
	add.s32 	%r48, %r1, 4;
	setp.ge.s32 	%p9, %r48, %r30;
	@%p9 bra 	$L__BB1_12;
	mul.wide.s32 	%rd19, %r82, 8;
	add.s64 	%rd20, %rd2, %rd19;
	ld.global.f64 	%fd68, [%rd20];
	fma.rn.f64 	%fd91, %fd68, %fd7, %fd91;
$L__BB1_12:
	add.s32 	%r49, %r1, 5;
	setp.ge.s32 	%p10, %r49, %r30;
	@%p10 bra 	$L__BB1_14;
	mul.wide.s32 	%rd21, %r83, 8;
	add.s64 	%rd22, %rd2, %rd21;
	ld.global.f64 	%fd69, [%rd22];
	fma.rn.f64 	%fd92, %fd69, %fd7, %fd92;
$L__BB1_14:
	add.s32 	%r50, %r1, 1;
	setp.ge.s32 	%p11, %r50, %r30;
	ld.global.f64 	%fd70, [%rd4+8];
	add.s64 	%rd24, %rd5, %rd23;
	ld.global.f64 	%fd19, [%rd24];
	fma.rn.f64 	%fd114, %fd70, %fd19, %fd8;
	@%p11 bra 	$L__BB1_16;
	cvt.s64.s32 	%rd26, %r85;
	add.s64 	%rd27, %rd26, %rd25;
	shl.b64 	%rd28, %rd27, 3;
	add.s64 	%rd29, %rd2, %rd28;
	ld.global.f64 	%fd71, [%rd29+8];
	fma.rn.f64 	%fd88, %fd71, %fd19, %fd88;
$L__BB1_16:
	add.s32 	%r51, %r1, 2;
	setp.ge.s32 	%p12, %r51, %r30;
	@%p12 bra 	$L__BB1_18;
	cvt.s64.s32 	%rd31, %r85;
	add.s64 	%rd32, %rd31, %rd30;
	shl.b64 	%rd33, %rd32, 3;
	add.s64 	%rd34, %rd2, %rd33;
	ld.global.f64 	%fd72, [%rd34+8];
	fma.rn.f64 	%fd89, %fd72, %fd19, %fd89;
$L__BB1_18:
	add.s32 	%r52, %r1, 3;
	setp.ge.s32 	%p13, %r52, %r30;
	@%p13 bra 	$L__BB1_20;
	cvt.s64.s32 	%rd36, %r85;
	add.s64 	%rd37, %rd36, %rd35;
	shl.b64 	%rd38, %rd37, 3;
	add.s64 	%rd39, %rd2, %rd38;
	ld.global.f64 	%fd73, [%rd39+8];
	fma.rn.f64 	%fd90, %fd73, %fd19, %fd90;
$L__BB1_20:
	add.s32 	%r53, %r1, 4;
	setp.ge.s32 	%p14, %r53, %r30;
	@%p14 bra 	$L__BB1_22;
	cvt.s64.s32 	%rd40, %r7;
	cvt.s64.s32 	%rd41, %r85;
	add.s64 	%rd42, %rd41, %rd40;
	shl.b64 	%rd43, %rd42, 3;
	add.s64 	%rd44, %rd2, %rd43;
	ld.global.f64 	%fd74, [%rd44+8];
	fma.rn.f64 	%fd91, %fd74, %fd19, %fd91;
$L__BB1_22:
	add.s32 	%r54, %r1, 5;
	setp.ge.s32 	%p15, %r54, %r30;
	@%p15 bra 	$L__BB1_24;
	cvt.s64.s32 	%rd45, %r8;
	cvt.s64.s32 	%rd46, %r85;
	add.s64 	%rd47, %rd46, %rd45;
	shl.b64 	%rd48, %rd47, 3;
	add.s64 	%rd49, %rd2, %rd48;
	ld.global.f64 	%fd75, [%rd49+8];
	fma.rn.f64 	%fd92, %fd75, %fd19, %fd92;
$L__BB1_24:
	and.b32  	%r86, %r32, 2147483646;
	add.s32 	%r85, %r85, 2;
	add.s32 	%r84, %r84, 2;
	add.s32 	%r83, %r83, 2;
	add.s32 	%r82, %r82, 2;
	add.s32 	%r81, %r81, 2;
	add.s32 	%r80, %r80, 2;
	add.s32 	%r79, %r79, %r10;
	add.s32 	%r78, %r78, 2;
	setp.ne.s32 	%p16, %r84, 0;
	@%p16 bra 	$L__BB1_4;
$L__BB1_25:
	and.b32  	%r55, %r32, 1;
	setp.eq.b32 	%p17, %r55, 1;
	not.pred 	%p18, %p17;
	@%p18 bra 	$L__BB1_36;
	add.s32 	%r56, %r1, 1;
	setp.ge.s32 	%p19, %r56, %r30;
	add.s32 	%r57, %r86, %r3;
	mul.wide.s32 	%rd50, %r57, 8;
	add.s64 	%rd6, %rd2, %rd50;
	ld.global.f64 	%fd76, [%rd6];
	mad.lo.s32 	%r58, %r86, %r33, %r41;
	mul.wide.s32 	%rd51, %r58, 8;
	add.s64 	%rd52, %rd1, %rd51;
	ld.global.f64 	%fd43, [%rd52];
	fma.rn.f64 	%fd114, %fd76, %fd43, %fd114;
	@%p19 bra 	$L__BB1_28;
	mul.wide.u32 	%rd53, %r32, 8;
	add.s64 	%rd54, %rd6, %rd53;
	ld.global.f64 	%fd77, [%rd54];
	fma.rn.f64 	%fd88, %fd77, %fd43, %fd88;
$L__BB1_28:
	add.s32 	%r59, %r1, 2;
	setp.ge.s32 	%p20, %r59, %r30;
	@%p20 bra 	$L__BB1_30;
	add.s32 	%r60, %r86, %r5;
	mul.wide.s32 	%rd55, %r60, 8;
	add.s64 	%rd56, %rd2, %rd55;
	ld.global.f64 	%fd78, [%rd56];
	fma.rn.f64 	%fd89, %fd78, %fd43, %fd89;
$L__BB1_30:
	add.s32 	%r61, %r1, 3;
	setp.ge.s32 	%p21, %r61, %r30;
	@%p21 bra 	$L__BB1_32;
	add.s32 	%r62, %r86, %r6;
	mul.wide.s32 	%rd57, %r62, 8;
	add.s64 	%rd58, %rd2, %rd57;
	ld.global.f64 	%fd79, [%rd58];
	fma.rn.f64 	%fd90, %fd79, %fd43, %fd90;
$L__BB1_32:
	add.s32 	%r63, %r1, 4;
	setp.ge.s32 	%p22, %r63, %r30;
	@%p22 bra 	$L__BB1_34;
	add.s32 	%r64, %r86, %r7;
	mul.wide.s32 	%rd59, %r64, 8;
	add.s64 	%rd60, %rd2, %rd59;
	ld.global.f64 	%fd80, [%rd60];
	fma.rn.f64 	%fd91, %fd80, %fd43, %fd91;
$L__BB1_34:
	add.s32 	%r65, %r1, 5;
	setp.ge.s32 	%p23, %r65, %r30;
	@%p23 bra 	$L__BB1_36;
	add.s32 	%r66, %r86, %r8;
	mul.wide.s32 	%rd61, %r66, 8;
	add.s64 	%rd62, %rd2, %rd61;
	ld.global.f64 	%fd81, [%rd62];
	fma.rn.f64 	%fd92, %fd81, %fd43, %fd92;
$L__BB1_36:
	mad.lo.s32 	%r29, %r1, %r33, %r41;
	mul.wide.s32 	%rd63, %r29, 8;
	add.s64 	%rd7, %rd3, %rd63;
	st.global.f64 	[%rd7], %fd114;
	add.s32 	%r67, %r1, 1;
	setp.ge.s32 	%p24, %r67, %r30;
	@%p24 bra 	$L__BB1_38;
	mul.wide.s32 	%rd64, %r33, 8;
	add.s64 	%rd65, %rd7, %rd64;
	st.global.f64 	[%rd65], %fd88;
$L__BB1_38:
	add.s32 	%r68, %r1, 2;
	setp.ge.s32 	%p25, %r68, %r30;
	@%p25 bra 	$L__BB1_40;
	shl.b32 	%r69, %r33, 1;
	add.s32 	%r70, %r29, %r69;
	mul.wide.s32 	%rd66, %r70, 8;
	add.s64 	%rd67, %rd3, %rd66;
	st.global.f64 	[%rd67], %fd89;
$L__BB1_40:
	add.s32 	%r71, %r1, 3;
	setp.ge.s32 	%p26, %r71, %r30;
	@%p26 bra 	$L__BB1_42;
	mad.lo.s32 	%r72, %r33, 3, %r29;
	mul.wide.s32 	%rd68, %r72, 8;
	add.s64 	%rd69, %rd3, %rd68;
	st.global.f64 	[%rd69], %fd90;
$L__BB1_42:
	add.s32 	%r73, %r1, 4;
	setp.ge.s32 	%p27, %r73, %r30;
	@%p27 bra 	$L__BB1_44;
	shl.b32 	%r74, %r33, 2;
	add.s32 	%r75, %r29, %r74;
	mul.wide.s32 	%rd70, %r75, 8;
	add.s64 	%rd71, %rd3, %rd70;
	st.global.f64 	[%rd71], %fd91;
$L__BB1_44:
	add.s32 	%r76, %r1, 5;
	setp.ge.s32 	%p28, %r76, %r30;
	@%p28 bra 	$L__BB1_46;
	mad.lo.s32 	%r77, %r33, 5, %r29;
	mul.wide.s32 	%rd72, %r77, 8;
	add.s64 	%rd73, %rd3, %rd72;
	st.global.f64 	[%rd73], %fd92;
$L__BB1_46:
	ret;

}


// ===== COMPILED SASS (sm_100) =====

	.target	sm_100

	.elftype	@"ET_EXEC"


//--------------------- .note.nv.tkinfo           --------------------------
	.section	.note.nv.tkinfo,"",@"SHT_NOTE"
	.sectionflags	@"SHF_NOTE_NV_TKINFO"
	.tkinfo
        /*0018*/ 	.word	0x00000002
        /*0030*/ 	.string	""
        /*0030*/ 	.string	"ptxas"
        /*0030*/ 	.string	"Cuda compilation tools, release 13.0, V13.0.88"
        /*0030*/ 	.string	"Build cuda_13.0.r13.0/compiler.36424714_0"
        /*0030*/ 	.string	"-arch sm_100 -m 64 "



//--------------------- .note.nv.cuinfo           --------------------------
	.section	.note.nv.cuinfo,"",@"SHT_NOTE"
	.sectionflags	@"SHF_NOTE_NV_CUINFO"
        /*0018*/ 	.short	0x0002
        /*001a*/ 	.short	0x0064
        /*001c*/ 	.short	0x0082
	.zero		2


//--------------------- .nv.info                  --------------------------
	.section	.nv.info,"",@"SHT_CUDA_INFO"
	.align	4


	//----- nvinfo : EIATTR_REGCOUNT
	.align		4
        /*0000*/ 	.byte	0x04, 0x2f
        /*0002*/ 	.short	(.L_1 - .L_0)
	.align		4
.L_0:
        /*0004*/ 	.word	index@(_Z9kernel4_4iiiPdS_S_)
        /*0008*/ 	.word	0x0000002a


	//----- nvinfo : EIATTR_FRAME_SIZE
	.align		4
.L_1:
        /*000c*/ 	.byte	0x04, 0x11
        /*000e*/ 	.short	(.L_3 - .L_2)
	.align		4
.L_2:
        /*0010*/ 	.word	index@(_Z9kernel4_4iiiPdS_S_)
        /*0014*/ 	.word	0x00000000


	//----- nvinfo : EIATTR_REGCOUNT
	.align		4
.L_3:
        /*0018*/ 	.byte	0x04, 0x2f
        /*001a*/ 	.short	(.L_5 - .L_4)
	.align		4
.L_4:
        /*001c*/ 	.word	index@(_Z9kernel4_6iiiPdS_S_)
        /*0020*/ 	.word	0x00000030


	//----- nvinfo : EIATTR_FRAME_SIZE
	.align		4
.L_5:
        /*0024*/ 	.byte	0x04, 0x11
        /*0026*/ 	.short	(.L_7 - .L_6)
	.align		4
.L_6:
        /*0028*/ 	.word	index@(_Z9kernel4_6iiiPdS_S_)
        /*002c*/ 	.word	0x00000000


	//----- nvinfo : EIATTR_MIN_STACK_SIZE
	.align		4
.L_7:
        /*0030*/ 	.byte	0x04, 0x12
        /*0032*/ 	.short	(.L_9 - .L_8)
	.align		4
.L_8:
        /*0034*/ 	.word	index@(_Z9kernel4_6iiiPdS_S_)
        /*0038*/ 	.word	0x00000000


	//----- nvinfo : EIATTR_MIN_STACK_SIZE
	.align		4
.L_9:
        /*003c*/ 	.byte	0x04, 0x12
        /*003e*/ 	.short	(.L_11 - .L_10)
	.align		4
.L_10:
        /*0040*/ 	.word	index@(_Z9kernel4_4iiiPdS_S_)
        /*0044*/ 	.word	0x00000000
.L_11:


//--------------------- .nv.compat                --------------------------
	.section	.nv.compat,"",@"SHT_CUDA_COMPAT_INFO"
	.align	4
        /*0000*/ 	.byte	0x02, 0x09, 0x00, 0x00, 0x02, 0x02, 0x01, 0x00, 0x02, 0x05, 0x05, 0x00, 0x03, 0x07, 0x01, 0x01
        /*0010*/ 	.byte	0x02, 0x03, 0x00, 0x00, 0x02, 0x06, 0x01, 0x00, 0x04, 0x0b, 0x08, 0x00, 0x01, 0x00, 0x00, 0x00
        /*0020*/ 	.byte	0x00, 0x00, 0x00, 0x00


//--------------------- .nv.info._Z9kernel4_6iiiPdS_S_ --------------------------
	.section	.nv.info._Z9kernel4_6iiiPdS_S_,"",@"SHT_CUDA_INFO"
	.sectionflags	@""
	.align	4


	//----- nvinfo : EIATTR_CUDA_API_VERSION
	.align		4
        /*0000*/ 	.byte	0x04, 0x37
        /*0002*/ 	.short	(.L_13 - .L_12)
.L_12:
        /*0004*/ 	.word	0x00000082


	//----- nvinfo : EIATTR_KPARAM_INFO
	.align		4
.L_13:
        /*0008*/ 	.byte	0x04, 0x17
        /*000a*/ 	.short	(.L_15 - .L_14)
.L_14:
        /*000c*/ 	.word	0x00000000
        /*0010*/ 	.short	0x0005
        /*0012*/ 	.short	0x0020
        /*0014*/ 	.byte	0x00, 0xf5, 0x21, 0x00


	//----- nvinfo : EIATTR_KPARAM_INFO
	.align		4
.L_15:
        /*0018*/ 	.byte	0x04, 0x17
        /*001a*/ 	.short	(.L_17 - .L_16)
.L_16:
        /*001c*/ 	.word	0x00000000
        /*0020*/ 	.short	0x0004
        /*0022*/ 	.short	0x0018
        /*0024*/ 	.byte	0x00, 0xf5, 0x21, 0x00


	//----- nvinfo : EIATTR_KPARAM_INFO
	.align		4
.L_17:
        /*0028*/ 	.byte	0x04, 0x17
        /*002a*/ 	.short	(.L_19 - .L_18)
.L_18:
        /*002c*/ 	.word	0x00000000
        /*0030*/ 	.short	0x0003
        /*0032*/ 	.short	0x0010
        /*0034*/ 	.byte	0x00, 0xf5, 0x21, 0x00


	//----- nvinfo : EIATTR_KPARAM_INFO
	.align		4
.L_19:
        /*0038*/ 	.byte	0x04, 0x17
        /*003a*/ 	.short	(.L_21 - .L_20)
.L_20:
        /*003c*/ 	.word	0x00000000
        /*0040*/ 	.short	0x0002
        /*0042*/ 	.short	0x0008
        /*0044*/ 	.byte	0x00, 0xf0, 0x11, 0x00


	//----- nvinfo : EIATTR_KPARAM_INFO
	.align		4
.L_21:
        /*0048*/ 	.byte	0x04, 0x17
        /*004a*/ 	.short	(.L_23 - .L_22)
.L_22:
        /*004c*/ 	.word	0x00000000
        /*0050*/ 	.short	0x0001
        /*0052*/ 	.short	0x0004
        /*0054*/ 	.byte	0x00, 0xf0, 0x11, 0x00


	//----- nvinfo : EIATTR_KPARAM_INFO
	.align		4
.L_23:
        /*0058*/ 	.byte	0x04, 0x17
        /*005a*/ 	.short	(.L_25 - .L_24)
.L_24:
        /*005c*/ 	.word	0x00000000
        /*0060*/ 	.short	0x0000
        /*0062*/ 	.short	0x0000
        /*0064*/ 	.byte	0x00, 0xf0, 0x11, 0x00


	//----- nvinfo : EIATTR_SPARSE_MMA_MASK
	.align		4
.L_25:
        /*0068*/ 	.byte	0x03, 0x50
        /*006a*/ 	.short	0x0000


	//----- nvinfo : EIATTR_MAXREG_COUNT
	.align		4
        /*006c*/ 	.byte	0x03, 0x1b
        /*006e*/ 	.short	0x00ff


	//----- nvinfo : EIATTR_MERCURY_ISA_VERSION
	.align		4
        /*0070*/ 	.byte	0x03, 0x5f
        /*0072*/ 	.short	0x0101


	//----- nvinfo : EIATTR_VRC_CTA_INIT_COUNT
	.align		4
        /*0074*/ 	.byte	0x02, 0x4a
	.zero		1
	.zero		1


	//----- nvinfo : EIATTR_EXIT_INSTR_OFFSETS
	.align		4
        /*0078*/ 	.byte	0x04, 0x1c
        /*007a*/ 	.short	(.L_27 - .L_26)


	//   ....[0]....
.L_26:
        /*007c*/ 	.word	0x000000e0


	//   ....[1]....
        /*0080*/ 	.word	0x00000d10


	//   ....[2]....
        /*0084*/ 	.word	0x00000d50


	//----- nvinfo : EIATTR_CBANK_PARAM_SIZE
	.align		4
.L_27:
        /*0088*/ 	.byte	0x03, 0x19
        /*008a*/ 	.short	0x0028


	//----- nvinfo : EIATTR_PARAM_CBANK
	.align		4
        /*008c*/ 	.byte	0x04, 0x0a
        /*008e*/ 	.short	(.L_29 - .L_28)
	.align		4
.L_28:
        /*0090*/ 	.word	index@(.nv.constant0._Z9kernel4_6iiiPdS_S_)
        /*0094*/ 	.short	0x0380
        /*0096*/ 	.short	0x0028


	//----- nvinfo : EIATTR_SW_WAR
	.align		4
.L_29:
        /*0098*/ 	.byte	0x04, 0x36
        /*009a*/ 	.short	(.L_31 - .L_30)
.L_30:
        /*009c*/ 	.word	0x00000008
.L_31:


//--------------------- .nv.info._Z9kernel4_4iiiPdS_S_ --------------------------
	.section	.nv.info._Z9kernel4_4iiiPdS_S_,"",@"SHT_CUDA_INFO"
	.sectionflags	@""
	.align	4


	//----- nvinfo : EIATTR_CUDA_API_VERSION
	.align		4
        /*0000*/ 	.byte	0x04, 0x37
        /*0002*/ 	.short	(.L_33 - .L_32)
.L_32:
        /*0004*/ 	.word	0x00000082


	//----- nvinfo : EIATTR_KPARAM_INFO
	.align		4
.L_33:
        /*0008*/ 	.byte	0x04, 0x17
        /*000a*/ 	.short	(.L_35 - .L_34)
.L_34:
        /*000c*/ 	.word	0x00000000
        /*0010*/ 	.short	0x0005
        /*0012*/ 	.short	0x0020
        /*0014*/ 	.byte	0x00, 0xf5, 0x21, 0x00


	//----- nvinfo : EIATTR_KPARAM_INFO
	.align		4
.L_35:
        /*0018*/ 	.byte	0x04, 0x17
        /*001a*/ 	.short	(.L_37 - .L_36)
.L_36:
        /*001c*/ 	.word	0x00000000
        /*0020*/ 	.short	0x0004
        /*0022*/ 	.short	0x0018
        /*0024*/ 	.byte	0x00, 0xf5, 0x21, 0x00


	//----- nvinfo : EIATTR_KPARAM_INFO
	.align		4
.L_37:
        /*0028*/ 	.byte	0x04, 0x17
        /*002a*/ 	.short	(.L_39 - .L_38)
.L_38:
        /*002c*/ 	.word	0x00000000
        /*0030*/ 	.short	0x0003
        /*0032*/ 	.short	0x0010
        /*0034*/ 	.byte	0x00, 0xf5, 0x21, 0x00


	//----- nvinfo : EIATTR_KPARAM_INFO
	.align		4
.L_39:
        /*0038*/ 	.byte	0x04, 0x17
        /*003a*/ 	.short	(.L_41 - .L_40)
.L_40:
        /*003c*/ 	.word	0x00000000
        /*0040*/ 	.short	0x0002
        /*0042*/ 	.short	0x0008
        /*0044*/ 	.byte	0x00, 0xf0, 0x11, 0x00


	//----- nvinfo : EIATTR_KPARAM_INFO
	.align		4
.L_41:
        /*0048*/ 	.byte	0x04, 0x17
        /*004a*/ 	.short	(.L_43 - .L_42)
.L_42:
        /*004c*/ 	.word	0x00000000
        /*0050*/ 	.short	0x0001
        /*0052*/ 	.short	0x0004
        /*0054*/ 	.byte	0x00, 0xf0, 0x11, 0x00


	//----- nvinfo : EIATTR_KPARAM_INFO
	.align		4
.L_43:
        /*0058*/ 	.byte	0x04, 0x17
        /*005a*/ 	.short	(.L_45 - .L_44)
.L_44:
        /*005c*/ 	.word	0x00000000
        /*0060*/ 	.short	0x0000
        /*0062*/ 	.short	0x0000
        /*0064*/ 	.byte	0x00, 0xf0, 0x11, 0x00


	//----- nvinfo : EIATTR_SPARSE_MMA_MASK
	.align		4
.L_45:
        /*0068*/ 	.byte	0x03, 0x50
        /*006a*/ 	.short	0x0000


	//----- nvinfo : EIATTR_MAXREG_COUNT
	.align		4
        /*006c*/ 	.byte	0x03, 0x1b
        /*006e*/ 	.short	0x00ff


	//----- nvinfo : EIATTR_MERCURY_ISA_VERSION
	.align		4
        /*0070*/ 	.byte	0x03, 0x5f
        /*0072*/ 	.short	0x0101


	//----- nvinfo : EIATTR_VRC_CTA_INIT_COUNT
	.align		4
        /*0074*/ 	.byte	0x02, 0x4a
	.zero		1
	.zero		1


	//----- nvinfo : EIATTR_EXIT_INSTR_OFFSETS
	.align		4
        /*0078*/ 	.byte	0x04, 0x1c
        /*007a*/ 	.short	(.L_47 - .L_46)


	//   ....[0]....
.L_46:
        /*007c*/ 	.word	0x000000e0


	//   ....[1]....
        /*0080*/ 	.word	0x00000e60


	//   ....[2]....
        /*0084*/ 	.word	0x00000ea0


	//----- nvinfo : EIATTR_CBANK_PARAM_SIZE
	.align		4
.L_47:
        /*0088*/ 	.byte	0x03, 0x19
        /*008a*/ 	.short	0x0028


	//----- nvinfo : EIATTR_PARAM_CBANK
	.align		4
        /*008c*/ 	.byte	0x04, 0x0a
        /*008e*/ 	.short	(.L_49 - .L_48)
	.align		4
.L_48:
        /*0090*/ 	.word	index@(.nv.constant0._Z9kernel4_4iiiPdS_S_)
        /*0094*/ 	.short	0x0380
        /*0096*/ 	.short	0x0028


	//----- nvinfo : EIATTR_SW_WAR
	.align		4
.L_49:
        /*0098*/ 	.byte	0x04, 0x36
        /*009a*/ 	.short	(.L_51 - .L_50)
.L_50:
        /*009c*/ 	.word	0x00000008
.L_51:


//--------------------- .nv.callgraph             --------------------------
	.section	.nv.callgraph,"",@"SHT_CUDA_CALLGRAPH"
	.align	4
	.sectionentsize	8
	.align		4
        /*0000*/ 	.word	0x00000000
	.align		4
        /*0004*/ 	.word	0xffffffff
	.align		4
        /*0008*/ 	.word	0x00000000
	.align		4
        /*000c*/ 	.word	0xfffffffe
	.align		4
        /*0010*/ 	.word	0x00000000
	.align		4
        /*0014*/ 	.word	0xfffffffd
	.align		4
        /*0018*/ 	.word	0x00000000
	.align		4
        /*001c*/ 	.word	0xfffffffc


//--------------------- .text._Z9kernel4_6iiiPdS_S_ --------------------------
	.section	.text._Z9kernel4_6iiiPdS_S_,"ax",@progbits
	.align	128
        .global         _Z9kernel4_6iiiPdS_S_
        .type           _Z9kernel4_6iiiPdS_S_,@function
        .size           _Z9kernel4_6iiiPdS_S_,(.L_x_9 - _Z9kernel4_6iiiPdS_S_)
        .other          _Z9kernel4_6iiiPdS_S_,@"STO_CUDA_ENTRY STV_DEFAULT"
_Z9kernel4_6iiiPdS_S_:
.text._Z9kernel4_6iiiPdS_S_:
[----:B------:R-:W-:Y:S01]  /*0000*/  LDC R1, c[0x0][0x37c] ;  /* 0x0000df00ff017b82 */ /* 0x000fe20000000800 */
[----:B------:R-:W0:Y:S07]  /*0010*/  S2R R3, SR_TID.X ;  /* 0x0000000000037919 */ /* 0x000e2e0000002100 */
[----:B------:R-:W0:Y:S01]  /*0020*/  S2UR UR4, SR_CTAID.X ;  /* 0x00000000000479c3 */ /* 0x000e220000002500 */
[----:B------:R-:W1:Y:S01]  /*0030*/  LDCU.64 UR6, c[0x0][0x380] ;  /* 0x00007000ff0677ac */ /* 0x000e620008000a00 */
[----:B------:R-:W2:Y:S06]  /*0040*/  S2R R5, SR_TID.Y ;  /* 0x0000000000057919 */ /* 0x000eac0000002200 */
[----:B------:R-:W0:Y:S08]  /*0050*/  LDC R2, c[0x0][0x360] ;  /* 0x0000d800ff027b82 */ /* 0x000e300000000800 */
[----:B------:R-:W2:Y:S08]  /*0060*/  S2UR UR5, SR_CTAID.Y ;  /* 0x00000000000579c3 */ /* 0x000eb00000002600 */
[----:B------:R-:W2:Y:S01]  /*0070*/  LDC R0, c[0x0][0x364] ;  /* 0x0000d900ff007b82 */ /* 0x000ea20000000800 */
[----:B0-----:R-:W-:-:S02]  /*0080*/  IMAD R2, R2, UR4, R3 ;  /* 0x0000000402027c24 */ /* 0x001fc4000f8e0203 */
[----:B-1----:R-:W-:Y:S02]  /*0090*/  IMAD.U32 R3, RZ, RZ, UR7 ;  /* 0x00000007ff037e24 */ /* 0x002fe4000f8e00ff */
[----:B------:R-:W-:Y:S02]  /*00a0*/  IMAD R2, R2, 0x6, RZ ;  /* 0x0000000602027824 */ /* 0x000fe400078e02ff */
[----:B--2---:R-:W-:-:S05]  /*00b0*/  IMAD R0, R0, UR5, R5 ;  /* 0x0000000500007c24 */ /* 0x004fca000f8e0205 */
[----:B------:R-:W-:-:S04]  /*00c0*/  ISETP.GE.AND P0, PT, R0, R3, PT ;  /* 0x000000030000720c */ /* 0x000fc80003f06270 */
[----:B------:R-:W-:-:S13]  /*00d0*/  ISETP.GE.OR P0, PT, R2, UR6, P0 ;  /* 0x0000000602007c0c */ /* 0x000fda0008706670 */
[----:B------:R-:W-:Y:S05]  /*00e0*/  @P0 EXIT ;  /* 0x000000000000094d */ /* 0x000fea0003800000 */
[----:B------:R-:W0:Y:S01]  /*00f0*/  LDCU UR5, c[0x0][0x388] ;  /* 0x00007100ff0577ac */ /* 0x000e220008000800 */
[----:B------:R-:W-:Y:S02]  /*0100*/  CS2R R16, SRZ ;  /* 0x0000000000107805 */ /* 0x000fe4000001ff00 */
[----:B------:R-:W-:Y:S02]  /*0110*/  CS2R R26, SRZ ;  /* 0x00000000001a7805 */ /* 0x000fe4000001ff00 */
[----:B------:R-:W-:Y:S02]  /*0120*/  CS2R R24, SRZ ;  /* 0x0000000000187805 */ /* 0x000fe4000001ff00 */
[----:B------:R-:W-:Y:S02]  /*0130*/  CS2R R22, SRZ ;  /* 0x0000000000167805 */ /* 0x000fe4000001ff00 */
[----:B------:R-:W-:Y:S02]  /*0140*/  CS2R R20, SRZ ;  /* 0x0000000000147805 */ /* 0x000fe4000001ff00 */
[----:B------:R-:W-:Y:S01]  /*0150*/  CS2R R18, SRZ ;  /* 0x0000000000127805 */ /* 0x000fe2000001ff00 */
[----:B------:R-:W1:Y:S01]  /*0160*/  LDCU.64 UR8, c[0x0][0x358] ;  /* 0x00006b00ff0877ac */ /* 0x000e620008000a00 */
[----:B0-----:R-:W-:-:S09]  /*0170*/  UISETP.GE.AND UP0, UPT, UR5, 0x1, UPT ;  /* 0x000000010500788c */ /* 0x001fd2000bf06270 */
[----:B------:R-:W-:Y:S05]  /*0180*/  BRA.U !UP0, `(.L_x_0) ;  /* 0x00000009087c7547 */ /* 0x000fea000b800000 */
[----:B------:R-:W-:Y:S01]  /*0190*/  IMAD R4, R2, UR5, RZ ;  /* 0x0000000502047c24 */ /* 0x000fe2000f8e02ff */
[----:B------:R-:W-:Y:S01]  /*01a0*/  UISETP.NE.AND UP0, UPT, UR5, 0x1, UPT ;  /* 0x000000010500788c */ /* 0x000fe2000bf05270 */
[----:B------:R-:W-:Y:S02]  /*01b0*/  CS2R R18, SRZ ;  /* 0x0000000000127805 */ /* 0x000fe4000001ff00 */
[----:B------:R-:W-:Y:S01]  /*01c0*/  CS2R R20, SRZ ;  /* 0x0000000000147805 */ /* 0x000fe2000001ff00 */
[----:B------:R-:W-:Y:S01]  /*01d0*/  VIADD R5, R4, UR5 ;  /* 0x0000000504057c36 */ /* 0x000fe20008000000 */
[----:B------:R-:W-:Y:S02]  /*01e0*/  CS2R R22, SRZ ;  /* 0x0000000000167805 */ /* 0x000fe4000001ff00 */
[----:B------:R-:W-:Y:S02]  /*01f0*/  CS2R R24, SRZ ;  /* 0x0000000000187805 */ /* 0x000fe4000001ff00 */
[----:B------:R-:W-:Y:S01]  /*0200*/  CS2R R26, SRZ ;  /* 0x00000000001a7805 */ /* 0x000fe2000001ff00 */
[----:B------:R-:W-:Y:S01]  /*0210*/  VIADD R6, R5, UR5 ;  /* 0x0000000505067c36 */ /* 0x000fe20008000000 */
[----:B------:R-:W-:Y:S01]  /*0220*/  CS2R R16, SRZ ;  /* 0x0000000000107805 */ /* 0x000fe2000001ff00 */
[----:B------:R-:W-:-:S02]  /*0230*/  UMOV UR4, URZ ;  /* 0x000000ff00047c82 */ /* 0x000fc40008000000 */
[----:B------:R-:W-:-:S04]  /*0240*/  VIADD R7, R6, UR5 ;  /* 0x0000000506077c36 */ /* 0x000fc80008000000 */
[----:B------:R-:W-:-:S05]  /*0250*/  VIADD R8, R7, UR5 ;  /* 0x0000000507087c36 */ /* 0x000fca0008000000 */
[----:B------:R-:W-:Y:S01]  /*0260*/  IADD3 R9, PT, PT, R8, UR5, RZ ;  /* 0x0000000508097c10 */ /* 0x000fe2000fffe0ff */
[----:B------:R-:W-:Y:S06]  /*0270*/  BRA.U !UP0, `(.L_x_1) ;  /* 0x0000000508987547 */ /* 0x000fec000b800000 */
[----:B------:R-:W-:Y:S01]  /*0280*/  VIADD R3, R2, 0x1 ;  /* 0x0000000102037836 */ /* 0x000fe20000000000 */
[----:B------:R-:W-:Y:S01]  /*0290*/  ULOP3.LUT UR4, UR5, 0x7ffffffe, URZ, 0xc0, !UPT ;  /* 0x7ffffffe05047892 */ /* 0x000fe2000f8ec0ff */
[----:B------:R-:W-:Y:S01]  /*02a0*/  IMAD.MOV.U32 R36, RZ, RZ, RZ ;  /* 0x000000ffff247224 */ /* 0x000fe200078e00ff */
[----:B------:R-:W-:Y:S01]  /*02b0*/  MOV R13, R6 ;  /* 0x00000006000d7202 */ /* 0x000fe20000000f00 */
[----:B------:R-:W-:Y:S01]  /*02c0*/  IMAD.MOV.U32 R38, RZ, RZ, R4 ;  /* 0x000000ffff267224 */ /* 0x000fe200078e0004 */
[----:B------:R-:W-:Y:S01]  /*02d0*/  ISETP.GE.AND P0, PT, R3, UR6, PT ;  /* 0x0000000603007c0c */ /* 0x000fe2000bf06270 */
[----:B------:R-:W-:Y:S01]  /*02e0*/  IMAD.MOV.U32 R12, RZ, RZ, R0 ;  /* 0x000000ffff0c7224 */ /* 0x000fe200078e0000 */
[----:B------:R-:W-:Y:S01]  /*02f0*/  CS2R R18, SRZ ;  /* 0x0000000000127805 */ /* 0x000fe2000001ff00 */
[----:B------:R-:W-:Y:S01]  /*0300*/  IMAD.MOV.U32 R37, RZ, RZ, R7 ;  /* 0x000000ffff257224 */ /* 0x000fe200078e0007 */
[----:B------:R-:W0:Y:S01]  /*0310*/  LDCU UR7, c[0x0][0x380] ;  /* 0x00007000ff0777ac */ /* 0x000e220008000800 */
[----:B------:R-:W-:-:S02]  /*0320*/  IMAD.MOV.U32 R10, RZ, RZ, R8 ;  /* 0x000000ffff0a7224 */ /* 0x000fc400078e0008 */
[----:B------:R-:W-:Y:S01]  /*0330*/  IMAD.MOV.U32 R11, RZ, RZ, R9 ;  /* 0x000000ffff0b7224 */ /* 0x000fe200078e0009 */
[----:B------:R-:W-:-:S12]  /*0340*/  UIADD3 UR5, UPT, UPT, -UR4, URZ, URZ ;  /* 0x000000ff04057290 */ /* 0x000fd8000fffe1ff */
.L_x_2:
[----:B------:R-:W2:Y:S08]  /*0350*/  LDC.64 R40, c[0x0][0x390] ;  /* 0x0000e400ff287b82 */ /* 0x000eb00000000a00 */
[----:B------:R-:W3:Y:S08]  /*0360*/  @!P0 LDC R31, c[0x0][0x388] ;  /* 0x0000e200ff1f8b82 */ /* 0x000ef00000000800 */
[----:B------:R-:W4:Y:S01]  /*0370*/  LDC.64 R28, c[0x0][0x398] ;  /* 0x0000e600ff1c7b82 */ /* 0x000f220000000a00 */
[----:B--2---:R-:W-:-:S05]  /*0380*/  IMAD.WIDE R34, R38, 0x8, R40 ;  /* 0x0000000826227825 */ /* 0x004fca00078e0228 */
[----:B-1----:R-:W2:Y:S01]  /*0390*/  LDG.E.64 R14, desc[UR8][R34.64] ;  /* 0x00000008220e7981 */ /* 0x002ea2000c1e1b00 */
[----:B---3--:R-:W-:-:S06]  /*03a0*/  @!P0 IMAD.WIDE.U32 R30, R31, 0x8, R34 ;  /* 0x000000081f1e8825 */ /* 0x008fcc00078e0022 */
[----:B------:R-:W3:Y:S01]  /*03b0*/  @!P0 LDG.E.64 R30, desc[UR8][R30.64] ;  /* 0x000000081e1e8981 */ /* 0x000ee2000c1e1b00 */
[----:B----4-:R-:W-:Y:S01]  /*03c0*/  IMAD.WIDE R28, R12, 0x8, R28 ;  /* 0x000000080c1c7825 */ /* 0x010fe200078e021c */
[----:B0-----:R-:W-:Y:S02]  /*03d0*/  UMOV UR6, UR7 ;  /* 0x0000000700067c82 */ /* 0x001fe40008000000 */
[----:B------:R-:W4:Y:S04]  /*03e0*/  LDG.E.64 R34, desc[UR8][R34.64+0x8] ;  /* 0x0000080822227981 */ /* 0x000f28000c1e1b00 */
[----:B------:R0:W3:Y:S01]  /*03f0*/  LDG.E.64 R32, desc[UR8][R28.64] ;  /* 0x000000081c207981 */ /* 0x0000e2000c1e1b00 */
[----:B------:R-:W-:-:S05]  /*0400*/  VIADD R3, R2, 0x2 ;  /* 0x0000000202037836 */ /* 0x000fca0000000000 */
[----:B------:R-:W-:Y:S01]  /*0410*/  ISETP.GE.AND P4, PT, R3, UR6, PT ;  /* 0x0000000603007c0c */ /* 0x000fe2000bf86270 */
[C---:B------:R-:W-:Y:S01]  /*0420*/  VIADD R39, R2.reuse, 0x4 ;  /* 0x0000000402277836 */ /* 0x040fe20000000000 */
[----:B------:R-:W-:-:S04]  /*0430*/  IADD3 R3, PT, PT, R2, 0x3, RZ ;  /* 0x0000000302037810 */ /* 0x000fc80007ffe0ff */
[----:B------:R-:W-:Y:S01]  /*0440*/  ISETP.GE.AND P3, PT, R3, UR6, PT ;  /* 0x0000000603007c0c */ /* 0x000fe2000bf66270 */
[----:B------:R-:W-:Y:S01]  /*0450*/  VIADD R3, R2, 0x5 ;  /* 0x0000000502037836 */ /* 0x000fe20000000000 */
[----:B------:R-:W-:-:S04]  /*0460*/  ISETP.GE.AND P2, PT, R39, UR6, PT ;  /* 0x0000000627007c0c */ /* 0x000fc8000bf46270 */
[----:B------:R-:W-:Y:S02]  /*0470*/  ISETP.GE.AND P1, PT, R3, UR6, PT ;  /* 0x0000000603007c0c */ /* 0x000fe4000bf26270 */
[----:B------:R-:W0:Y:S07]  /*0480*/  LDC R3, c[0x0][0x384] ;  /* 0x0000e100ff037b82 */ /* 0x000e2e0000000800 */
[----:B------:R-:W-:-:S04]  /*0490*/  @!P2 IMAD.WIDE R44, R10, 0x8, R40 ;  /* 0x000000080a2ca825 */ /* 0x000fc800078e0228 */
[----:B------:R-:W-:-:S06]  /*04a0*/  @!P3 IMAD.WIDE R42, R37, 0x8, R40 ;  /* 0x00000008252ab825 */ /* 0x000fcc00078e0228 */
[----:B------:R-:W5:Y:S01]  /*04b0*/  @!P3 LDG.E.64 R42, desc[UR8][R42.64] ;  /* 0x000000082a2ab981 */ /* 0x000f62000c1e1b00 */
[----:B0-----:R-:W-:-:S06]  /*04c0*/  IMAD.WIDE R28, R3, 0x8, R28 ;  /* 0x00000008031c7825 */ /* 0x001fcc00078e021c */
[----:B------:R-:W4:Y:S01]  /*04d0*/  LDG.E.64 R28, desc[UR8][R28.64] ;  /* 0x000000081c1c7981 */ /* 0x000f22000c1e1b00 */
[----:B---3--:R-:W-:Y:S01]  /*04e0*/  @!P0 DFMA R26, R32, R30, R26 ;  /* 0x0000001e201a822b */ /* 0x008fe2000000001a */
[----:B------:R-:W-:-:S06]  /*04f0*/  @!P4 IMAD.WIDE R30, R13, 0x8, R40 ;  /* 0x000000080d1ec825 */ /* 0x000fcc00078e0228 */
[----:B------:R-:W3:Y:S01]  /*0500*/  @!P4 LDG.E.64 R30, desc[UR8][R30.64] ;  /* 0x000000081e1ec981 */ /* 0x000ee2000c1e1b00 */
[----:B--2---:R-:W-:-:S03]  /*0510*/  DFMA R16, R14, R32, R16 ;  /* 0x000000200e10722b */ /* 0x004fc60000000010 */
[----:B------:R-:W2:Y:S01]  /*0520*/  @!P2 LDG.E.64 R14, desc[UR8][R44.64] ;  /* 0x000000082c0ea981 */ /* 0x000ea2000c1e1b00 */
[----:B------:R-:W-:-:S06]  /*0530*/  @!P1 IMAD.WIDE R40, R11, 0x8, R40 ;  /* 0x000000080b289825 */ /* 0x000fcc00078e0228 */
[----:B------:R-:W2:Y:S01]  /*0540*/  @!P1 LDG.E.64 R40, desc[UR8][R40.64] ;  /* 0x0000000828289981 */ /* 0x000ea2000c1e1b00 */
[----:B------:R-:W-:Y:S01]  /*0550*/  @!P4 IADD3 R39, P0, PT, R6, R36, RZ ;  /* 0x000000240627c210 */ /* 0x000fe20007f1e0ff */
[----:B-----5:R-:W-:Y:S01]  /*0560*/  @!P3 DFMA R22, R32, R42, R22 ;  /* 0x0000002a2016b22b */ /* 0x020fe20000000016 */
[----:B------:R-:W-:Y:S01]  /*0570*/  @!P3 SHF.R.S32.HI R42, RZ, 0x1f, R36 ;  /* 0x0000001fff2ab819 */ /* 0x000fe20000011424 */
[----:B----4-:R-:W-:Y:S01]  /*0580*/  DFMA R16, R34, R28, R16 ;  /* 0x0000001c2210722b */ /* 0x010fe20000000010 */
[----:B------:R-:W-:Y:S01]  /*0590*/  VIADD R34, R2, 0x1 ;  /* 0x0000000102227836 */ /* 0x000fe20000000000 */
[C---:B---3--:R-:W-:Y:S01]  /*05a0*/  @!P4 DFMA R24, R32.reuse, R30, R24 ;  /* 0x0000001e2018c22b */ /* 0x048fe20000000018 */
[----:B------:R-:W0:Y:S01]  /*05b0*/  @!P4 LDC.64 R30, c[0x0][0x390] ;  /* 0x0000e400ff1ecb82 */ /* 0x000e220000000a00 */
[----:B--2---:R-:W-:-:S07]  /*05c0*/  @!P2 DFMA R20, R32, R14, R20 ;  /* 0x0000000e2014a22b */ /* 0x004fce0000000014 */
[----:B------:R-:W1:Y:S01]  /*05d0*/  @!P3 LDC.64 R14, c[0x0][0x390] ;  /* 0x0000e400ff0ebb82 */ /* 0x000e620000000a00 */
[----:B------:R-:W-:Y:S01]  /*05e0*/  @!P1 DFMA R18, R32, R40, R18 ;  /* 0x000000282012922b */ /* 0x000fe20000000012 */
[----:B------:R-:W-:-:S04]  /*05f0*/  @!P4 SHF.R.S32.HI R33, RZ, 0x1f, R36 ;  /* 0x0000001fff21c819 */ /* 0x000fc80000011424 */
[----:B------:R-:W-:Y:S02]  /*0600*/  @!P4 LEA.HI.X.SX32 R40, R6, R33, 0x1, P0 ;  /* 0x000000210628c211 */ /* 0x000fe400000f0eff */
[----:B------:R-:W2:Y:S01]  /*0610*/  @!P2 LDC.64 R32, c[0x0][0x390] ;  /* 0x0000e400ff20ab82 */ /* 0x000ea20000000a00 */
[----:B0-----:R-:W-:-:S04]  /*0620*/  @!P4 LEA R30, P0, R39, R30, 0x3 ;  /* 0x0000001e271ec211 */ /* 0x001fc800078018ff */
[----:B------:R-:W-:Y:S02]  /*0630*/  @!P4 LEA.HI.X R31, R39, R31, R40, 0x3, P0 ;  /* 0x0000001f271fc211 */ /* 0x000fe400000f1c28 */
[C---:B------:R-:W-:Y:S02]  /*0640*/  @!P3 IADD3 R39, P5, PT, R7.reuse, R36, RZ ;  /* 0x000000240727b210 */ /* 0x040fe40007fbe0ff */
[----:B------:R-:W-:Y:S02]  /*0650*/  ISETP.GE.AND P0, PT, R34, UR6, PT ;  /* 0x0000000622007c0c */ /* 0x000fe4000bf06270 */
[----:B------:R-:W-:Y:S01]  /*0660*/  @!P3 LEA.HI.X.SX32 R42, R7, R42, 0x1, P5 ;  /* 0x0000002a072ab211 */ /* 0x000fe200028f0eff */
[----:B------:R-:W0:Y:S01]  /*0670*/  @!P1 LDC.64 R34, c[0x0][0x390] ;  /* 0x0000e400ff229b82 */ /* 0x000e220000000a00 */
[C---:B-1----:R-:W-:Y:S01]  /*0680*/  @!P3 LEA R40, P5, R39.reuse, R14, 0x3 ;  /* 0x0000000e2728b211 */ /* 0x042fe200078a18ff */
[----:B------:R-:W3:Y:S03]  /*0690*/  @!P4 LDG.E.64 R30, desc[UR8][R30.64+0x8] ;  /* 0x000008081e1ec981 */ /* 0x000ee6000c1e1b00 */
[----:B------:R-:W-:-:S02]  /*06a0*/  @!P3 LEA.HI.X R41, R39, R15, R42, 0x3, P5 ;  /* 0x0000000f2729b211 */ /* 0x000fc400028f1c2a */
[----:B------:R-:W-:Y:S02]  /*06b0*/  @!P2 SHF.R.S32.HI R15, RZ, 0x1f, R8 ;  /* 0x0000001fff0fa819 */ /* 0x000fe40000011408 */
[----:B------:R-:W-:Y:S02]  /*06c0*/  @!P2 IADD3 R39, P5, PT, R8, R36, RZ ;  /* 0x000000240827a210 */ /* 0x000fe40007fbe0ff */
[----:B------:R-:W4:Y:S02]  /*06d0*/  @!P3 LDG.E.64 R40, desc[UR8][R40.64+0x8] ;  /* 0x000008082828b981 */ /* 0x000f24000c1e1b00 */
[----:B------:R-:W-:Y:S02]  /*06e0*/  @!P2 LEA.HI.X.SX32 R42, R36, R15, 0x1, P5 ;  /* 0x0000000f242aa211 */ /* 0x000fe400028f0eff */
[----:B------:R-:W1:Y:S01]  /*06f0*/  @!P0 LDC.64 R14, c[0x0][0x390] ;  /* 0x0000e400ff0e8b82 */ /* 0x000e620000000a00 */
[----:B--2---:R-:W-:-:S04]  /*0700*/  @!P2 LEA R32, P5, R39, R32, 0x3 ;  /* 0x000000202720a211 */ /* 0x004fc800078a18ff */
[----:B------:R-:W-:Y:S02]  /*0710*/  @!P2 LEA.HI.X R33, R39, R33, R42, 0x3, P5 ;  /* 0x000000212721a211 */ /* 0x000fe400028f1c2a */
[----:B------:R-:W-:Y:S02]  /*0720*/  @!P1 SHF.R.S32.HI R39, RZ, 0x1f, R9 ;  /* 0x0000001fff279819 */ /* 0x000fe40000011409 */
[----:B------:R-:W-:Y:S02]  /*0730*/  @!P1 IADD3 R42, P5, PT, R9, R36, RZ ;  /* 0x00000024092a9210 */ /* 0x000fe40007fbe0ff */
[----:B------:R-:W2:Y:S02]  /*0740*/  @!P2 LDG.E.64 R32, desc[UR8][R32.64+0x8] ;  /* 0x000008082020a981 */ /* 0x000ea4000c1e1b00 */
[----:B------:R-:W-:Y:S02]  /*0750*/  @!P1 LEA.HI.X.SX32 R39, R36, R39, 0x1, P5 ;  /* 0x0000002724279211 */ /* 0x000fe400028f0eff */
[----:B0-----:R-:W-:-:S04]  /*0760*/  @!P1 LEA R34, P5, R42, R34, 0x3 ;  /* 0x000000222a229211 */ /* 0x001fc800078a18ff */
[----:B------:R-:W-:Y:S02]  /*0770*/  @!P1 LEA.HI.X R35, R42, R35, R39, 0x3, P5 ;  /* 0x000000232a239211 */ /* 0x000fe400028f1c27 */
[----:B------:R-:W-:Y:S02]  /*0780*/  @!P0 SHF.R.S32.HI R42, RZ, 0x1f, R36 ;  /* 0x0000001fff2a8819 */ /* 0x000fe40000011424 */
[C---:B------:R-:W-:Y:S02]  /*0790*/  @!P0 IADD3 R39, P5, PT, R5.reuse, R36, RZ ;  /* 0x0000002405278210 */ /* 0x040fe40007fbe0ff */
[----:B------:R-:W5:Y:S02]  /*07a0*/  @!P1 LDG.E.64 R34, desc[UR8][R34.64+0x8] ;  /* 0x0000080822229981 */ /* 0x000f64000c1e1b00 */
[----:B------:R-:W-:Y:S02]  /*07b0*/  @!P0 LEA.HI.X.SX32 R42, R5, R42, 0x1, P5 ;  /* 0x0000002a052a8211 */ /* 0x000fe400028f0eff */
[----:B-1----:R-:W-:-:S04]  /*07c0*/  @!P0 LEA R14, P5, R39, R14, 0x3 ;  /* 0x0000000e270e8211 */ /* 0x002fc800078a18ff */
[----:B------:R-:W-:-:S06]  /*07d0*/  @!P0 LEA.HI.X R15, R39, R15, R42, 0x3, P5 ;  /* 0x0000000f270f8211 */ /* 0x000fcc00028f1c2a */
[----:B------:R-:W5:Y:S01]  /*07e0*/  @!P0 LDG.E.64 R14, desc[UR8][R14.64+0x8] ;  /* 0x000008080e0e8981 */ /* 0x000f62000c1e1b00 */
[----:B------:R-:W-:-:S04]  /*07f0*/  UIADD3 UR5, UPT, UPT, UR5, 0x2, URZ ;  /* 0x0000000205057890 */ /* 0x000fc8000fffe0ff */
[----:B------:R-:W-:Y:S01]  /*0800*/  UISETP.NE.AND UP0, UPT, UR5, URZ, UPT ;  /* 0x000000ff0500728c */ /* 0x000fe2000bf05270 */
[----:B------:R-:W-:Y:S01]  /*0810*/  VIADD R38, R38, 0x2 ;  /* 0x0000000226267836 */ /* 0x000fe20000000000 */
[----:B------:R-:W-:Y:S01]  /*0820*/  LEA R12, R3, R12, 0x1 ;  /* 0x0000000c030c7211 */ /* 0x000fe200078e08ff */
[----:B------:R-:W-:Y:S01]  /*0830*/  VIADD R11, R11, 0x2 ;  /* 0x000000020b0b7836 */ /* 0x000fe20000000000 */
[----:B------:R-:W-:Y:S01]  /*0840*/  IADD3 R36, PT, PT, R36, 0x2, RZ ;  /* 0x0000000224247810 */ /* 0x000fe20007ffe0ff */
[----:B------:R-:W-:Y:S02]  /*0850*/  VIADD R10, R10, 0x2 ;  /* 0x000000020a0a7836 */ /* 0x000fe40000000000 */
[----:B------:R-:W-:Y:S02]  /*0860*/  VIADD R37, R37, 0x2 ;  /* 0x0000000225257836 */ /* 0x000fe40000000000 */
[----:B------:R-:W-:Y:S01]  /*0870*/  VIADD R13, R13, 0x2 ;  /* 0x000000020d0d7836 */ /* 0x000fe20000000000 */
[----:B---3--:R-:W-:-:S02]  /*0880*/  @!P4 DFMA R24, R28, R30, R24 ;  /* 0x0000001e1c18c22b */ /* 0x008fc40000000018 */
[C---:B----4-:R-:W-:Y:S02]  /*0890*/  @!P3 DFMA R22, R28.reuse, R40, R22 ;  /* 0x000000281c16b22b */ /* 0x050fe40000000016 */
[C---:B--2---:R-:W-:Y:S02]  /*08a0*/  @!P2 DFMA R20, R28.reuse, R32, R20 ;  /* 0x000000201c14a22b */ /* 0x044fe40000000014 */
[C---:B-----5:R-:W-:Y:S02]  /*08b0*/  @!P1 DFMA R18, R28.reuse, R34, R18 ;  /* 0x000000221c12922b */ /* 0x060fe40000000012 */
[----:B------:R-:W-:Y:S01]  /*08c0*/  @!P0 DFMA R26, R28, R14, R26 ;  /* 0x0000000e1c1a822b */ /* 0x000fe2000000001a */
[----:B------:R-:W-:Y:S10]  /*08d0*/  BRA.U UP0, `(.L_x_2) ;  /* 0xfffffff9009c7547 */ /* 0x000ff4000b83ffff */
.L_x_1:
[----:B------:R-:W0:Y:S02]  /*08e0*/  LDC R5, c[0x0][0x388] ;  /* 0x0000e200ff057b82 */ /* 0x000e240000000800 */
[----:B0-----:R-:W-:-:S04]  /*08f0*/  LOP3.LUT R10, R5, 0x1, RZ, 0xc0, !PT ;  /* 0x00000001050a7812 */ /* 0x001fc800078ec0ff */
[----:B------:R-:W-:-:S13]  /*0900*/  ISETP.NE.U32.AND P0, PT, R10, 0x1, PT ;  /* 0x000000010a00780c */ /* 0x000fda0003f05070 */
[----:B------:R-:W-:Y:S05]  /*0910*/  @P0 BRA `(.L_x_0) ;  /* 0x0000000000980947 */ /* 0x000fea0003800000 */
[----:B------:R-:W0:Y:S01]  /*0920*/  LDC.64 R10, c[0x0][0x398] ;  /* 0x0000e600ff0a7b82 */ /* 0x000e220000000a00 */
[C---:B------:R-:W-:Y:S02]  /*0930*/  VIADD R28, R2.reuse, 0x4 ;  /* 0x00000004021c7836 */ /* 0x040fe40000000000 */
[C---:B------:R-:W-:Y:S02]  /*0940*/  VIADD R29, R2.reuse, 0x5 ;  /* 0x00000005021d7836 */ /* 0x040fe40000000000 */
[----:B------:R-:W-:Y:S01]  /*0950*/  VIADD R14, R2, 0x2 ;  /* 0x00000002020e7836 */ /* 0x000fe20000000000 */
[----:B------:R-:W-:Y:S01]  /*0960*/  ISETP.GE.AND P3, PT, R28, UR6, PT ;  /* 0x000000061c007c0c */ /* 0x000fe2000bf66270 */
[----:B------:R-:W-:Y:S01]  /*0970*/  VIADD R15, R2, 0x3 ;  /* 0x00000003020f7836 */ /* 0x000fe20000000000 */
[----:B------:R-:W2:Y:S01]  /*0980*/  LDC.64 R12, c[0x0][0x390] ;  /* 0x0000e400ff0c7b82 */ /* 0x000ea20000000a00 */
[----:B------:R-:W-:Y:S02]  /*0990*/  ISETP.GE.AND P4, PT, R29, UR6, PT ;  /* 0x000000061d007c0c */ /* 0x000fe4000bf86270 */
[----:B------:R-:W-:-:S02]  /*09a0*/  ISETP.GE.AND P1, PT, R14, UR6, PT ;  /* 0x000000060e007c0c */ /* 0x000fc4000bf26270 */
[----:B------:R-:W-:Y:S01]  /*09b0*/  ISETP.GE.AND P2, PT, R15, UR6, PT ;  /* 0x000000060f007c0c */ /* 0x000fe2000bf46270 */
[----:B------:R-:W-:Y:S01]  /*09c0*/  IMAD R15, R3, UR4, R0 ;  /* 0x00000004030f7c24 */ /* 0x000fe2000f8e0200 */
[----:B------:R-:W-:-:S04]  /*09d0*/  IADD3 R14, PT, PT, R2, 0x1, RZ ;  /* 0x00000001020e7810 */ /* 0x000fc80007ffe0ff */
[----:B------:R-:W-:Y:S01]  /*09e0*/  ISETP.GE.AND P0, PT, R14, UR6, PT ;  /* 0x000000060e007c0c */ /* 0x000fe2000bf06270 */
[----:B------:R-:W-:Y:S02]  /*09f0*/  @!P3 VIADD R31, R8, UR4 ;  /* 0x00000004081fbc36 */ /* 0x000fe40008000000 */
[----:B------:R-:W-:Y:S01]  /*0a00*/  @!P4 IADD3 R33, PT, PT, R9, UR4, RZ ;  /* 0x000000040921cc10 */ /* 0x000fe2000fffe0ff */
[----:B0-----:R-:W-:-:S04]  /*0a10*/  IMAD.WIDE R10, R15, 0x8, R10 ;  /* 0x000000080f0a7825 */ /* 0x001fc800078e020a */
[----:B------:R-:W-:Y:S02]  /*0a20*/  VIADD R15, R4, UR4 ;  /* 0x00000004040f7c36 */ /* 0x000fe40008000000 */
[----:B------:R-:W-:Y:S02]  /*0a30*/  @!P1 VIADD R29, R6, UR4 ;  /* 0x00000004061d9c36 */ /* 0x000fe40008000000 */
[----:B--2---:R-:W-:-:S04]  /*0a40*/  IMAD.WIDE R8, R15, 0x8, R12 ;  /* 0x000000080f087825 */ /* 0x004fc800078e020c */
[----:B------:R-:W-:Y:S02]  /*0a50*/  @!P2 VIADD R7, R7, UR4 ;  /* 0x000000040707ac36 */ /* 0x000fe40008000000 */
[----:B------:R-:W-:-:S04]  /*0a60*/  @!P1 IMAD.WIDE R14, R29, 0x8, R12 ;  /* 0x000000081d0e9825 */ /* 0x000fc800078e020c */
[--C-:B------:R-:W-:Y:S02]  /*0a70*/  @!P2 IMAD.WIDE R28, R7, 0x8, R12.reuse ;  /* 0x00000008071ca825 */ /* 0x100fe400078e020c */
[----:B-1----:R-:W2:Y:S02]  /*0a80*/  LDG.E.64 R6, desc[UR8][R10.64] ;  /* 0x000000080a067981 */ /* 0x002ea4000c1e1b00 */
[--C-:B------:R-:W-:Y:S02]  /*0a90*/  @!P3 IMAD.WIDE R30, R31, 0x8, R12.reuse ;  /* 0x000000081f1eb825 */ /* 0x100fe400078e020c */
[----:B------:R-:W2:Y:S02]  /*0aa0*/  @!P1 LDG.E.64 R14, desc[UR8][R14.64] ;  /* 0x000000080e0e9981 */ /* 0x000ea4000c1e1b00 */
[----:B------:R-:W-:Y:S02]  /*0ab0*/  @!P4 IMAD.WIDE R12, R33, 0x8, R12 ;  /* 0x00000008210cc825 */ /* 0x000fe400078e020c */
[----:B------:R-:W3:Y:S02]  /*0ac0*/  @!P2 LDG.E.64 R28, desc[UR8][R28.64] ;  /* 0x000000081c1ca981 */ /* 0x000ee4000c1e1b00 */
[----:B------:R-:W-:-:S02]  /*0ad0*/  @!P0 IMAD.WIDE.U32 R4, R5, 0x8, R8 ;  /* 0x0000000805048825 */ /* 0x000fc400078e0008 */
[----:B------:R-:W4:Y:S04]  /*0ae0*/  @!P3 LDG.E.64 R30, desc[UR8][R30.64] ;  /* 0x000000081e1eb981 */ /* 0x000f28000c1e1b00 */
[----:B------:R-:W5:Y:S04]  /*0af0*/  @!P4 LDG.E.64 R12, desc[UR8][R12.64] ;  /* 0x000000080c0cc981 */ /* 0x000f68000c1e1b00 */
[----:B------:R-:W5:Y:S04]  /*0b00*/  LDG.E.64 R8, desc[UR8][R8.64] ;  /* 0x0000000808087981 */ /* 0x000f68000c1e1b00 */
[----:B------:R-:W5:Y:S01]  /*0b10*/  @!P0 LDG.E.64 R4, desc[UR8][R4.64] ;  /* 0x0000000804048981 */ /* 0x000f62000c1e1b00 */
[----:B--2---:R-:W-:-:S02]  /*0b20*/  @!P1 DFMA R24, R6, R14, R24 ;  /* 0x0000000e0618922b */ /* 0x004fc40000000018 */
[C---:B---3--:R-:W-:Y:S02]  /*0b30*/  @!P2 DFMA R22, R6.reuse, R28, R22 ;  /* 0x0000001c0616a22b */ /* 0x048fe40000000016 */
[C---:B----4-:R-:W-:Y:S02]  /*0b40*/  @!P3 DFMA R20, R6.reuse, R30, R20 ;  /* 0x0000001e0614b22b */ /* 0x050fe40000000014 */
[----:B-----5:R-:W-:Y:S02]  /*0b50*/  @!P4 DFMA R18, R6, R12, R18 ;  /* 0x0000000c0612c22b */ /* 0x020fe40000000012 */
[----:B------:R-:W-:Y:S02]  /*0b60*/  DFMA R16, R8, R6, R16 ;  /* 0x000000060810722b */ /* 0x000fe40000000010 */
[----:B------:R-:W-:-:S11]  /*0b70*/  @!P0 DFMA R26, R6, R4, R26 ;  /* 0x00000004061a822b */ /* 0x000fd6000000001a */
.L_x_0:
[----:B------:R-:W0:Y:S01]  /*0b80*/  LDC.64 R4, c[0x0][0x3a0] ;  /* 0x0000e800ff047b82 */ /* 0x000e220000000a00 */
[C---:B------:R-:W-:Y:S02]  /*0b90*/  VIADD R6, R2.reuse, 0x2 ;  /* 0x0000000202067836 */ /* 0x040fe40000000000 */
[C---:B------:R-:W-:Y:S02]  /*0ba0*/  VIADD R7, R2.reuse, 0x3 ;  /* 0x0000000302077836 */ /* 0x040fe40000000000 */
[----:B------:R-:W-:Y:S01]  /*0bb0*/  VIADD R8, R2, 0x4 ;  /* 0x0000000402087836 */ /* 0x000fe20000000000 */
[----:B------:R-:W-:Y:S01]  /*0bc0*/  ISETP.GE.AND P1, PT, R6, UR6, PT ;  /* 0x0000000606007c0c */ /* 0x000fe2000bf26270 */
[C---:B------:R-:W-:Y:S01]  /*0bd0*/  VIADD R6, R2.reuse, 0x1 ;  /* 0x0000000102067836 */ /* 0x040fe20000000000 */
[----:B------:R-:W-:Y:S01]  /*0be0*/  ISETP.GE.AND P2, PT, R7, UR6, PT ;  /* 0x0000000607007c0c */ /* 0x000fe2000bf46270 */
[----:B------:R-:W-:Y:S01]  /*0bf0*/  IMAD R0, R2, R3, R0 ;  /* 0x0000000302007224 */ /* 0x000fe200078e0200 */
[----:B------:R-:W-:-:S02]  /*0c00*/  ISETP.GE.AND P3, PT, R8, UR6, PT ;  /* 0x0000000608007c0c */ /* 0x000fc4000bf66270 */
[----:B------:R-:W-:Y:S02]  /*0c10*/  ISETP.GE.AND P0, PT, R6, UR6, PT ;  /* 0x0000000606007c0c */ /* 0x000fe4000bf06270 */
[----:B------:R-:W-:-:S04]  /*0c20*/  IADD3 R2, PT, PT, R2, 0x5, RZ ;  /* 0x0000000502027810 */ /* 0x000fc80007ffe0ff */
[----:B------:R-:W-:Y:S01]  /*0c30*/  ISETP.GE.AND P4, PT, R2, UR6, PT ;  /* 0x0000000602007c0c */ /* 0x000fe2000bf86270 */
[C-C-:B------:R-:W-:Y:S02]  /*0c40*/  @!P1 IMAD R11, R3.reuse, 0x2, R0.reuse ;  /* 0x00000002030b9824 */ /* 0x140fe400078e0200 */
[C-C-:B------:R-:W-:Y:S02]  /*0c50*/  @!P2 IMAD R13, R3.reuse, 0x3, R0.reuse ;  /* 0x00000003030da824 */ /* 0x140fe400078e0200 */
[----:B------:R-:W-:Y:S02]  /*0c60*/  @!P3 IMAD R15, R3, 0x4, R0 ;  /* 0x00000004030fb824 */ /* 0x000fe400078e0200 */
[----:B0-----:R-:W-:-:S04]  /*0c70*/  IMAD.WIDE R6, R0, 0x8, R4 ;  /* 0x0000000800067825 */ /* 0x001fc800078e0204 */
[----:B------:R-:W-:Y:S01]  /*0c80*/  @!P1 IMAD.WIDE R10, R11, 0x8, R4 ;  /* 0x000000080b0a9825 */ /* 0x000fe200078e0204 */
[----:B-1----:R0:W-:Y:S03]  /*0c90*/  STG.E.64 desc[UR8][R6.64], R16 ;  /* 0x0000001006007986 */ /* 0x0021e6000c101b08 */
[----:B------:R-:W-:-:S04]  /*0ca0*/  @!P0 IMAD.WIDE R8, R3, 0x8, R6 ;  /* 0x0000000803088825 */ /* 0x000fc800078e0206 */
[--C-:B------:R-:W-:Y:S01]  /*0cb0*/  @!P2 IMAD.WIDE R12, R13, 0x8, R4.reuse ;  /* 0x000000080d0ca825 */ /* 0x100fe200078e0204 */
[----:B------:R0:W-:Y:S03]  /*0cc0*/  @!P0 STG.E.64 desc[UR8][R8.64], R26 ;  /* 0x0000001a08008986 */ /* 0x0001e6000c101b08 */
[----:B------:R-:W-:Y:S01]  /*0cd0*/  @!P3 IMAD.WIDE R14, R15, 0x8, R4 ;  /* 0x000000080f0eb825 */ /* 0x000fe200078e0204 */
[----:B------:R0:W-:Y:S04]  /*0ce0*/  @!P1 STG.E.64 desc[UR8][R10.64], R24 ;  /* 0x000000180a009986 */ /* 0x0001e8000c101b08 */
[----:B------:R0:W-:Y:S04]  /*0cf0*/  @!P2 STG.E.64 desc[UR8][R12.64], R22 ;  /* 0x000000160c00a986 */ /* 0x0001e8000c101b08 */
[----:B------:R0:W-:Y:S01]  /*0d00*/  @!P3 STG.E.64 desc[UR8][R14.64], R20 ;  /* 0x000000140e00b986 */ /* 0x0001e2000c101b08 */
[----:B------:R-:W-:Y:S05]  /*0d10*/  @P4 EXIT ;  /* 0x000000000000494d */ /* 0x000fea0003800000 */
[----:B------:R-:W-:-:S04]  /*0d20*/  IMAD R3, R3, 0x5, R0 ;  /* 0x0000000503037824 */ /* 0x000fc800078e0200 */
[----:B------:R-:W-:-:S05]  /*0d30*/  IMAD.WIDE R4, R3, 0x8, R4 ;  /* 0x0000000803047825 */ /* 0x000fca00078e0204 */
[----:B------:R-:W-:Y:S01]  /*0d40*/  STG.E.64 desc[UR8][R4.64], R18 ;  /* 0x0000001204007986 */ /* 0x000fe2000c101b08 */
[----:B------:R-:W-:Y:S05]  /*0d50*/  EXIT ;  /* 0x000000000000794d */ /* 0x000fea0003800000 */
.L_x_3:
[----:B------:R-:W-:-:S00]  /*0d60*/  BRA `(.L_x_3) ;  /* 0xfffffffc00fc7947 */ /* 0x000fc0000383ffff */
[----:B------:R-:W-:-:S00]  /*0d70*/  NOP ;  /* 0x0000000000007918 */ /* 0x000fc00000000000 */
        /* <DEDUP_REMOVED lines=8> */
.L_x_9:


//--------------------- .text._Z9kernel4_4iiiPdS_S_ --------------------------
	.section	.text._Z9kernel4_4iiiPdS_S_,"ax",@progbits
	.align	128
        .global         _Z9kernel4_4iiiPdS_S_
        .type           _Z9kernel4_4iiiPdS_S_,@function
        .size           _Z9kernel4_4iiiPdS_S_,(.L_x_10 - _Z9kernel4_4iiiPdS_S_)
        .other          _Z9kernel4_4iiiPdS_S_,@"STO_CUDA_ENTRY STV_DEFAULT"
_Z9kernel4_4iiiPdS_S_:
.text._Z9kernel4_4iiiPdS_S_:
[----:B------:R-:W-:Y:S01]  /*0000*/  LDC R1, c[0x0][0x37c] ;  /* 0x0000df00ff017b82 */ /* 0x000fe20000000800 */
[----:B------:R-:W0:Y:S07]  /*0010*/  S2R R3, SR_TID.X ;  /* 0x0000000000037919 */ /* 0x000e2e0000002100 */
[----:B------:R-:W0:Y:S01]  /*0020*/  LDC R6, c[0x0][0x360] ;  /* 0x0000d800ff067b82 */ /* 0x000e220000000800 */
[----:B------:R-:W1:Y:S01]  /*0030*/  LDCU.64 UR6, c[0x0][0x380] ;  /* 0x00007000ff0677ac */ /* 0x000e620008000a00 */
[----:B------:R-:W2:Y:S06]  /*0040*/  S2R R5, SR_TID.Y ;  /* 0x0000000000057919 */ /* 0x000eac0000002200 */
[----:B------:R-:W0:Y:S08]  /*0050*/  S2UR UR4, SR_CTAID.X ;  /* 0x00000000000479c3 */ /* 0x000e300000002500 */
[----:B------:R-:W2:Y:S01]  /*0060*/  S2UR UR5, SR_CTAID.Y ;  /* 0x00000000000579c3 */ /* 0x000ea20000002600 */
[----:B-1----:R-:W-:-:S07]  /*0070*/  IMAD.U32 R7, RZ, RZ, UR7 ;  /* 0x00000007ff077e24 */ /* 0x002fce000f8e00ff */
[----:B------:R-:W2:Y:S01]  /*0080*/  LDC R8, c[0x0][0x364] ;  /* 0x0000d900ff087b82 */ /* 0x000ea20000000800 */
[----:B0-----:R-:W-:-:S04]  /*0090*/  IMAD R6, R6, UR4, R3 ;  /* 0x0000000406067c24 */ /* 0x001fc8000f8e0203 */
[----:B------:R-:W-:Y:S02]  /*00a0*/  IMAD.SHL.U32 R6, R6, 0x4, RZ ;  /* 0x0000000406067824 */ /* 0x000fe400078e00ff */
        /* <DEDUP_REMOVED lines=8> */
[----:B------:R-:W-:Y:S01]  /*0130*/  CS2R R10, SRZ ;  /* 0x00000000000a7805 */ /* 0x000fe2000001ff00 */
[----:B------:R-:W1:Y:S01]  /*0140*/  LDCU.64 UR8, c[0x0][0x358] ;  /* 0x00006b00ff0877ac */ /* 0x000e620008000a00 */
[----:B0-----:R-:W-:-:S09]  /*0150*/  UISETP.GE.AND UP0, UPT, UR5, 0x1, UPT ;  /* 0x000000010500788c */ /* 0x001fd2000bf06270 */
[----:B-1----:R-:W-:Y:S05]  /*0160*/  BRA.U !UP0, `(.L_x_4) ;  /* 0x0000000d08007547 */ /* 0x002fea000b800000 */
[----:B------:R-:W-:Y:S01]  /*0170*/  IMAD R9, R6, UR5, RZ ;  /* 0x0000000506097c24 */ /* 0x000fe2000f8e02ff */
[----:B------:R-:W-:Y:S01]  /*0180*/  UISETP.GE.U32.AND UP0, UPT, UR5, 0x4, UPT ;  /* 0x000000040500788c */ /* 0x000fe2000bf06070 */
[----:B------:R-:W-:Y:S02]  /*0190*/  CS2R R10, SRZ ;  /* 0x00000000000a7805 */ /* 0x000fe4000001ff00 */
[----:B------:R-:W-:Y:S02]  /*01a0*/  CS2R R12, SRZ ;  /* 0x00000000000c7805 */ /* 0x000fe4000001ff00 */
[----:B------:R-:W-:Y:S02]  /*01b0*/  CS2R R14, SRZ ;  /* 0x00000000000e7805 */ /* 0x000fe4000001ff00 */
[----:B------:R-:W-:Y:S02]  /*01c0*/  IADD3 R3, PT, PT, R9, UR5, RZ ;  /* 0x0000000509037c10 */ /* 0x000fe4000fffe0ff */
[----:B------:R-:W-:Y:S01]  /*01d0*/  CS2R R16, SRZ ;  /* 0x0000000000107805 */ /* 0x000fe2000001ff00 */
[----:B------:R-:W-:-:S02]  /*01e0*/  UMOV UR4, URZ ;  /* 0x000000ff00047c82 */ /* 0x000fc40008000000 */
[----:B------:R-:W-:-:S04]  /*01f0*/  VIADD R5, R3, UR5 ;  /* 0x0000000503057c36 */ /* 0x000fc80008000000 */
[----:B------:R-:W-:Y:S01]  /*0200*/  VIADD R4, R5, UR5 ;  /* 0x0000000505047c36 */ /* 0x000fe20008000000 */
[----:B------:R-:W-:Y:S06]  /*0210*/  BRA.U !UP0, `(.L_x_5) ;  /* 0x00000005087c7547 */ /* 0x000fec000b800000 */
[----:B------:R-:W0:Y:S01]  /*0220*/  LDC.64 R22, c[0x0][0x390] ;  /* 0x0000e400ff167b82 */ /* 0x000e220000000a00 */
[----:B------:R-:W-:Y:S01]  /*0230*/  IADD3 R0, PT, PT, R6, 0x1, RZ ;  /* 0x0000000106007810 */ /* 0x000fe20007ffe0ff */
[----:B------:R-:W-:Y:S01]  /*0240*/  ULOP3.LUT UR4, UR5, 0x7ffffffc, URZ, 0xc0, !UPT ;  /* 0x7ffffffc05047892 */ /* 0x000fe2000f8ec0ff */
[----:B------:R-:W-:Y:S01]  /*0250*/  IMAD.MOV.U32 R30, RZ, RZ, R4 ;  /* 0x000000ffff1e7224 */ /* 0x000fe200078e0004 */
[----:B------:R-:W-:Y:S01]  /*0260*/  MOV R32, R8 ;  /* 0x0000000800207202 */ /* 0x000fe20000000f00 */
[----:B------:R-:W-:Y:S01]  /*0270*/  IMAD.MOV.U32 R31, RZ, RZ, R5 ;  /* 0x000000ffff1f7224 */ /* 0x000fe200078e0005 */
[----:B------:R-:W-:Y:S02]  /*0280*/  ISETP.GE.AND P0, PT, R0, UR6, PT ;  /* 0x0000000600007c0c */ /* 0x000fe4000bf06270 */
[----:B------:R-:W-:Y:S01]  /*0290*/  CS2R R10, SRZ ;  /* 0x00000000000a7805 */ /* 0x000fe2000001ff00 */
[----:B------:R-:W1:Y:S01]  /*02a0*/  LDCU UR6, c[0x0][0x380] ;  /* 0x00007000ff0677ac */ /* 0x000e620008000800 */
[----:B------:R-:W-:Y:S01]  /*02b0*/  UIADD3 UR4, UPT, UPT, -UR4, URZ, URZ ;  /* 0x000000ff04047290 */ /* 0x000fe2000fffe1ff */
[----:B0-----:R-:W-:-:S04]  /*02c0*/  IMAD.WIDE R18, R4, 0x8, R22 ;  /* 0x0000000804127825 */ /* 0x001fc800078e0216 */
[----:B------:R-:W-:-:S04]  /*02d0*/  IMAD.WIDE R20, R5, 0x8, R22 ;  /* 0x0000000805147825 */ /* 0x000fc800078e0216 */
[----:B------:R-:W-:Y:S01]  /*02e0*/  IMAD.WIDE R22, R3, 0x8, R22 ;  /* 0x0000000803167825 */ /* 0x000fe200078e0216 */
[----:B------:R-:W-:Y:S02]  /*02f0*/  IADD3 R3, P1, PT, R18, 0x10, RZ ;  /* 0x0000001012037810 */ /* 0x000fe40007f3e0ff */
[----:B------:R-:W-:Y:S02]  /*0300*/  IADD3 R2, P2, PT, R20, 0x10, RZ ;  /* 0x0000001014027810 */ /* 0x000fe40007f5e0ff */
[----:B------:R-:W-:Y:S01]  /*0310*/  IADD3 R0, P3, PT, R22, 0x10, RZ ;  /* 0x0000001016007810 */ /* 0x000fe20007f7e0ff */
[----:B------:R-:W-:Y:S02]  /*0320*/  IMAD.X R18, RZ, RZ, R19, P1 ;  /* 0x000000ffff127224 */ /* 0x000fe400008e0613 */
[----:B------:R-:W-:Y:S01]  /*0330*/  IMAD.X R20, RZ, RZ, R21, P2 ;  /* 0x000000ffff147224 */ /* 0x000fe200010e0615 */
[----:B-1----:R-:W-:-:S09]  /*0340*/  IADD3.X R22, PT, PT, RZ, R23, RZ, P3, !PT ;  /* 0x00000017ff167210 */ /* 0x002fd20001ffe4ff */
.L_x_6:
[----:B------:R-:W0:Y:S01]  /*0350*/  @!P0 LDC R25, c[0x0][0x388] ;  /* 0x0000e200ff198b82 */ /* 0x000e220000000800 */
[----:B------:R-:W-:-:S05]  /*0360*/  VIADD R7, R6, 0x2 ;  /* 0x0000000206077836 */ /* 0x000fca0000000000 */
[----:B------:R-:W-:Y:S02]  /*0370*/  ISETP.GE.AND P1, PT, R7, UR6, PT ;  /* 0x0000000607007c0c */ /* 0x000fe4000bf26270 */
[----:B------:R-:W0:Y:S08]  /*0380*/  LDC.64 R36, c[0x0][0x390] ;  /* 0x0000e400ff247b82 */ /* 0x000e300000000a00 */
[----:B------:R-:W1:Y:S01]  /*0390*/  LDC.64 R34, c[0x0][0x398] ;  /* 0x0000e600ff227b82 */ /* 0x000e620000000a00 */
[----:B0-----:R-:W-:-:S04]  /*03a0*/  @!P0 IMAD.WIDE.U32 R24, R25, 0x8, R36 ;  /* 0x0000000819188825 */ /* 0x001fc800078e0024 */
[----:B------:R-:W-:-:S04]  /*03b0*/  @!P0 IMAD.WIDE R24, R9, 0x8, R24 ;  /* 0x0000000809188825 */ /* 0x000fc800078e0218 */
[----:B-1----:R-:W-:Y:S02]  /*03c0*/  IMAD.WIDE R34, R32, 0x8, R34 ;  /* 0x0000000820227825 */ /* 0x002fe400078e0222 */
[----:B------:R-:W2:Y:S02]  /*03d0*/  @!P0 LDG.E.64 R24, desc[UR8][R24.64] ;  /* 0x0000000818188981 */ /* 0x000ea4000c1e1b00 */
[----:B------:R-:W-:Y:S02]  /*03e0*/  @!P1 IMAD.WIDE R26, R31, 0x8, R36 ;  /* 0x000000081f1a9825 */ /* 0x000fe400078e0224 */
[----:B------:R-:W2:Y:S04]  /*03f0*/  LDG.E.64 R28, desc[UR8][R34.64] ;  /* 0x00000008221c7981 */ /* 0x000ea8000c1e1b00 */
[----:B------:R-:W3:Y:S01]  /*0400*/  @!P1 LDG.E.64 R26, desc[UR8][R26.64] ;  /* 0x000000081a1a9981 */ /* 0x000ee2000c1e1b00 */
[----:B------:R-:W-:-:S05]  /*0410*/  VIADD R7, R6, 0x3 ;  /* 0x0000000306077836 */ /* 0x000fca0000000000 */
[----:B------:R-:W-:Y:S02]  /*0420*/  ISETP.GE.AND P2, PT, R7, UR6, PT ;  /* 0x0000000607007c0c */ /* 0x000fe4000bf46270 */
[----:B------:R-:W0:Y:S01]  /*0430*/  LDC R7, c[0x0][0x384] ;  /* 0x0000e100ff077b82 */ /* 0x000e220000000800 */
[C---:B--2---:R-:W-:Y:S01]  /*0440*/  @!P0 DFMA R14, R28.reuse, R24, R14 ;  /* 0x000000181c0e822b */ /* 0x044fe2000000000e */
[----:B------:R-:W-:Y:S01]  /*0450*/  IMAD.WIDE R24, R9, 0x8, R36 ;  /* 0x0000000809187825 */ /* 0x000fe200078e0224 */
[----:B---3--:R-:W-:-:S08]  /*0460*/  @!P1 DFMA R12, R28, R26, R12 ;  /* 0x0000001a1c0c922b */ /* 0x008fd0000000000c */
[----:B------:R-:W-:Y:S01]  /*0470*/  @!P2 IMAD.WIDE R36, R30, 0x8, R36 ;  /* 0x000000081e24a825 */ /* 0x000fe200078e0224 */
[----:B------:R-:W2:Y:S05]  /*0480*/  LDG.E.64 R26, desc[UR8][R24.64] ;  /* 0x00000008181a7981 */ /* 0x000eaa000c1e1b00 */
[----:B------:R-:W3:Y:S01]  /*0490*/  @!P2 LDG.E.64 R36, desc[UR8][R36.64] ;  /* 0x000000082424a981 */ /* 0x000ee2000c1e1b00 */
[----:B------:R-:W-:Y:S02]  /*04a0*/  IADD3 R19, PT, PT, R6, 0x1, RZ ;  /* 0x0000000106137810 */ /* 0x000fe40007ffe0ff */
[----:B------:R-:W-:Y:S01]  /*04b0*/  MOV R21, R20 ;  /* 0x0000001400157202 */ /* 0x000fe20000000f00 */
[----:B------:R-:W-:Y:S01]  /*04c0*/  IMAD.MOV.U32 R20, RZ, RZ, R2 ;  /* 0x000000ffff147224 */ /* 0x000fe200078e0002 */
[----:B------:R-:W-:Y:S01]  /*04d0*/  ISETP.GE.AND P0, PT, R19, UR6, PT ;  /* 0x0000000613007c0c */ /* 0x000fe2000bf06270 */
[----:B------:R-:W-:-:S02]  /*04e0*/  IMAD.MOV.U32 R19, RZ, RZ, R18 ;  /* 0x000000ffff137224 */ /* 0x000fc400078e0012 */
[----:B------:R-:W-:Y:S02]  /*04f0*/  IMAD.MOV.U32 R18, RZ, RZ, R3 ;  /* 0x000000ffff127224 */ /* 0x000fe400078e0003 */
[----:B------:R-:W4:Y:S01]  /*0500*/  @!P1 LDG.E.64 R2, desc[UR8][R20.64+-0x8] ;  /* 0xfffff80814029981 */ /* 0x000f22000c1e1b00 */
[----:B------:R-:W-:Y:S01]  /*0510*/  IMAD.MOV.U32 R23, RZ, RZ, R22 ;  /* 0x000000ffff177224 */ /* 0x000fe200078e0016 */
[----:B------:R-:W-:-:S06]  /*0520*/  MOV R22, R0 ;  /* 0x0000000000167202 */ /* 0x000fcc0000000f00 */
[----:B------:R-:W5:Y:S01]  /*0530*/  @!P0 LDG.E.64 R38, desc[UR8][R22.64+-0x8] ;  /* 0xfffff80816268981 */ /* 0x000f62000c1e1b00 */
[----:B--2---:R-:W-:Y:S01]  /*0540*/  DFMA R26, R26, R28, R16 ;  /* 0x0000001c1a1a722b */ /* 0x004fe20000000010 */
[----:B0-----:R-:W-:Y:S02]  /*0550*/  IMAD.WIDE R16, R7, 0x8, R34 ;  /* 0x0000000807107825 */ /* 0x001fe400078e0222 */
[----:B------:R-:W2:Y:S01]  /*0560*/  LDG.E.64 R34, desc[UR8][R24.64+0x8] ;  /* 0x0000080818227981 */ /* 0x000ea2000c1e1b00 */
[----:B---3--:R-:W-:-:S03]  /*0570*/  @!P2 DFMA R10, R28, R36, R10 ;  /* 0x000000241c0aa22b */ /* 0x008fc6000000000a */
[----:B------:R-:W4:Y:S04]  /*0580*/  LDG.E.64 R28, desc[UR8][R16.64] ;  /* 0x00000008101c7981 */ /* 0x000f28000c1e1b00 */
[----:B------:R-:W3:Y:S01]  /*0590*/  @!P2 LDG.E.64 R36, desc[UR8][R18.64+-0x8] ;  /* 0xfffff8081224a981 */ /* 0x000ee2000c1e1b00 */
[----:B----4-:R-:W-:Y:S01]  /*05a0*/  @!P1 DFMA R12, R28, R2, R12 ;  /* 0x000000021c0c922b */ /* 0x010fe2000000000c */
[----:B------:R-:W-:Y:S01]  /*05b0*/  IMAD.WIDE R2, R7, 0x8, R16 ;  /* 0x0000000807027825 */ /* 0x000fe200078e0210 */
[----:B--2---:R-:W-:Y:S01]  /*05c0*/  DFMA R34, R34, R28, R26 ;  /* 0x0000001c2222722b */ /* 0x004fe2000000001a */
[----:B------:R-:W2:Y:S04]  /*05d0*/  LDG.E.64 R16, desc[UR8][R24.64+0x10] ;  /* 0x0000100818107981 */ /* 0x000ea8000c1e1b00 */
[----:B------:R-:W2:Y:S01]  /*05e0*/  LDG.E.64 R26, desc[UR8][R2.64] ;  /* 0x00000008021a7981 */ /* 0x000ea2000c1e1b00 */
[----:B-----5:R-:W-:-:S02]  /*05f0*/  @!P0 DFMA R14, R28, R38, R14 ;  /* 0x000000261c0e822b */ /* 0x020fc4000000000e */
[----:B---3--:R-:W-:Y:S01]  /*0600*/  @!P2 DFMA R10, R28, R36, R10 ;  /* 0x000000241c0aa22b */ /* 0x008fe2000000000a */
[----:B------:R-:W3:Y:S04]  /*0610*/  @!P0 LDG.E.64 R38, desc[UR8][R22.64] ;  /* 0x0000000816268981 */ /* 0x000ee8000c1e1b00 */
[----:B------:R-:W4:Y:S04]  /*0620*/  @!P1 LDG.E.64 R36, desc[UR8][R20.64] ;  /* 0x0000000814249981 */ /* 0x000f28000c1e1b00 */
[----:B------:R-:W5:Y:S01]  /*0630*/  @!P2 LDG.E.64 R28, desc[UR8][R18.64] ;  /* 0x00000008121ca981 */ /* 0x000f62000c1e1b00 */
[----:B--2---:R-:W-:Y:S01]  /*0640*/  DFMA R16, R16, R26, R34 ;  /* 0x0000001a1010722b */ /* 0x004fe20000000022 */
[----:B------:R-:W-:-:S02]  /*0650*/  IMAD.WIDE R34, R7, 0x8, R2 ;  /* 0x0000000807227825 */ /* 0x000fc400078e0202 */
[----:B------:R-:W2:Y:S01]  /*0660*/  LDG.E.64 R2, desc[UR8][R24.64+0x18] ;  /* 0x0000180818027981 */ /* 0x000ea2000c1e1b00 */
[----:B---3--:R-:W-:-:S03]  /*0670*/  @!P0 DFMA R14, R26, R38, R14 ;  /* 0x000000261a0e822b */ /* 0x008fc6000000000e */
[----:B------:R-:W2:Y:S01]  /*0680*/  LDG.E.64 R24, desc[UR8][R34.64] ;  /* 0x0000000822187981 */ /* 0x000ea2000c1e1b00 */
[C---:B----4-:R-:W-:Y:S02]  /*0690*/  @!P1 DFMA R12, R26.reuse, R36, R12 ;  /* 0x000000241a0c922b */ /* 0x050fe4000000000c */
[----:B-----5:R-:W-:Y:S01]  /*06a0*/  @!P2 DFMA R10, R26, R28, R10 ;  /* 0x0000001c1a0aa22b */ /* 0x020fe2000000000a */
[----:B------:R-:W3:Y:S04]  /*06b0*/  @!P1 LDG.E.64 R26, desc[UR8][R20.64+0x8] ;  /* 0x00000808141a9981 */ /* 0x000ee8000c1e1b00 */
[----:B------:R0:W4:Y:S04]  /*06c0*/  @!P2 LDG.E.64 R28, desc[UR8][R18.64+0x8] ;  /* 0x00000808121ca981 */ /* 0x000128000c1e1b00 */
[----:B------:R-:W5:Y:S01]  /*06d0*/  @!P0 LDG.E.64 R34, desc[UR8][R22.64+0x8] ;  /* 0x0000080816228981 */ /* 0x000f62000c1e1b00 */
[----:B------:R-:W-:-:S04]  /*06e0*/  UIADD3 UR4, UPT, UPT, UR4, 0x4, URZ ;  /* 0x0000000404047890 */ /* 0x000fc8000fffe0ff */
[----:B------:R-:W-:Y:S01]  /*06f0*/  UISETP.NE.AND UP0, UPT, UR4, URZ, UPT ;  /* 0x000000ff0400728c */ /* 0x000fe2000bf05270 */
[----:B------:R-:W-:Y:S01]  /*0700*/  IMAD R32, R7, 0x4, R32 ;  /* 0x0000000407207824 */ /* 0x000fe200078e0220 */
[----:B------:R-:W-:Y:S01]  /*0710*/  IADD3 R31, PT, PT, R31, 0x4, RZ ;  /* 0x000000041f1f7810 */ /* 0x000fe20007ffe0ff */
[----:B------:R-:W-:Y:S01]  /*0720*/  VIADD R30, R30, 0x4 ;  /* 0x000000041e1e7836 */ /* 0x000fe20000000000 */
[----:B------:R-:W-:Y:S01]  /*0730*/  IADD3 R9, PT, PT, R9, 0x4, RZ ;  /* 0x0000000409097810 */ /* 0x000fe20007ffe0ff */
[----:B--2---:R-:W-:Y:S01]  /*0740*/  DFMA R16, R2, R24, R16 ;  /* 0x000000180210722b */ /* 0x004fe20000000010 */
[----:B------:R-:W-:Y:S02]  /*0750*/  IADD3 R3, P3, PT, R18, 0x20, RZ ;  /* 0x0000002012037810 */ /* 0x000fe40007f7e0ff */
[----:B------:R-:W-:-:S03]  /*0760*/  IADD3 R2, P4, PT, R20, 0x20, RZ ;  /* 0x0000002014027810 */ /* 0x000fc60007f9e0ff */
[----:B0-----:R-:W-:Y:S01]  /*0770*/  IMAD.X R18, RZ, RZ, R19, P3 ;  /* 0x000000ffff127224 */ /* 0x001fe200018e0613 */
[----:B------:R-:W-:Y:S01]  /*0780*/  IADD3 R0, P3, PT, R22, 0x20, RZ ;  /* 0x0000002016007810 */ /* 0x000fe20007f7e0ff */
[C---:B---3--:R-:W-:Y:S02]  /*0790*/  @!P1 DFMA R12, R24.reuse, R26, R12 ;  /* 0x0000001a180c922b */ /* 0x048fe4000000000c */
[C---:B----4-:R-:W-:Y:S02]  /*07a0*/  @!P2 DFMA R10, R24.reuse, R28, R10 ;  /* 0x0000001c180aa22b */ /* 0x050fe4000000000a */
[----:B-----5:R-:W-:Y:S01]  /*07b0*/  @!P0 DFMA R14, R24, R34, R14 ;  /* 0x00000022180e822b */ /* 0x020fe2000000000e */
[----:B------:R-:W-:Y:S01]  /*07c0*/  IMAD.X R20, RZ, RZ, R21, P4 ;  /* 0x000000ffff147224 */ /* 0x000fe200020e0615 */
[----:B------:R-:W-:Y:S01]  /*07d0*/  IADD3.X R22, PT, PT, RZ, R23, RZ, P3, !PT ;  /* 0x00000017ff167210 */ /* 0x000fe20001ffe4ff */
[----:B------:R-:W-:Y:S08]  /*07e0*/  BRA.U UP0, `(.L_x_6) ;  /* 0xfffffff900d87547 */ /* 0x000ff0000b83ffff */
[----:B------:R-:W0:Y:S02]  /*07f0*/  LDCU UR4, c[0x0][0x388] ;  /* 0x00007100ff0477ac */ /* 0x000e240008000800 */
[----:B0-----:R-:W-:-:S12]  /*0800*/  ULOP3.LUT UR4, UR4, 0x7ffffffc, URZ, 0xc0, !UPT ;  /* 0x7ffffffc04047892 */ /* 0x001fd8000f8ec0ff */
.L_x_5:
[----:B------:R-:W0:Y:S02]  /*0810*/  LDC R0, c[0x0][0x388] ;  /* 0x0000e200ff007b82 */ /* 0x000e240000000800 */
[----:B0-----:R-:W-:-:S13]  /*0820*/  LOP3.LUT P0, R2, R0, 0x3, RZ, 0xc0, !PT ;  /* 0x0000000300027812 */ /* 0x001fda000780c0ff */
[----:B------:R-:W-:Y:S05]  /*0830*/  @!P0 BRA `(.L_x_4) ;  /* 0x00000004004c8947 */ /* 0x000fea0003800000 */
[----:B------:R-:W0:Y:S01]  /*0840*/  LDCU UR5, c[0x0][0x388] ;  /* 0x00007100ff0577ac */ /* 0x000e220008000800 */
[----:B------:R-:W-:Y:S01]  /*0850*/  ISETP.NE.AND P1, PT, R2, 0x1, PT ;  /* 0x000000010200780c */ /* 0x000fe20003f25270 */
[----:B------:R-:W-:Y:S01]  /*0860*/  VIADD R9, R6, 0x2 ;  /* 0x0000000206097836 */ /* 0x000fe20000000000 */
[----:B------:R-:W-:Y:S01]  /*0870*/  LOP3.LUT R3, R0, 0x1, RZ, 0xc0, !PT ;  /* 0x0000000100037812 */ /* 0x000fe200078ec0ff */
[C---:B------:R-:W-:Y:S01]  /*0880*/  VIADD R31, R6.reuse, 0x1 ;  /* 0x00000001061f7836 */ /* 0x040fe20000000000 */
[C---:B------:R-:W-:Y:S02]  /*0890*/  IADD3 R30, PT, PT, R6.reuse, 0x3, RZ ;  /* 0x00000003061e7810 */ /* 0x040fe40007ffe0ff */
[----:B------:R-:W-:Y:S01]  /*08a0*/  ISETP.NE.U32.AND P0, PT, R3, 0x1, PT ;  /* 0x000000010300780c */ /* 0x000fe20003f05070 */
[----:B0-----:R-:W-:-:S06]  /*08b0*/  IMAD R32, R6, UR5, RZ ;  /* 0x0000000506207c24 */ /* 0x001fcc000f8e02ff */
[----:B------:R-:W-:Y:S06]  /*08c0*/  @!P1 BRA `(.L_x_7) ;  /* 0x0000000000c89947 */ /* 0x000fec0003800000 */
[----:B------:R-:W0:Y:S01]  /*08d0*/  LDC.64 R2, c[0x0][0x390] ;  /* 0x0000e400ff027b82 */ /* 0x000e220000000a00 */
[----:B------:R-:W-:Y:S01]  /*08e0*/  ISETP.GE.AND P1, PT, R9, UR6, PT ;  /* 0x0000000609007c0c */ /* 0x000fe2000bf26270 */
[----:B------:R-:W-:Y:S01]  /*08f0*/  IMAD R23, R7, UR4, R8 ;  /* 0x0000000407177c24 */ /* 0x000fe2000f8e0208 */
[----:B------:R-:W-:Y:S02]  /*0900*/  ISETP.GE.AND P2, PT, R31, UR6, PT ;  /* 0x000000061f007c0c */ /* 0x000fe4000bf46270 */
[----:B------:R-:W-:-:S03]  /*0910*/  IADD3 R19, PT, PT, R32, UR4, RZ ;  /* 0x0000000420137c10 */ /* 0x000fc6000fffe0ff */
[----:B------:R-:W1:Y:S06]  /*0920*/  LDC.64 R20, c[0x0][0x398] ;  /* 0x0000e600ff147b82 */ /* 0x000e6c0000000a00 */
[----:B------:R-:W-:Y:S02]  /*0930*/  @!P1 VIADD R37, R5, UR4 ;  /* 0x0000000405259c36 */ /* 0x000fe40008000000 */
[----:B------:R-:W2:Y:S02]  /*0940*/  @!P1 LDC.64 R26, c[0x0][0x390] ;  /* 0x0000e400ff1a9b82 */ /* 0x000ea40000000a00 */
[----:B0-----:R-:W-:-:S04]  /*0950*/  @!P1 IMAD.WIDE R36, R37, 0x8, R2 ;  /* 0x0000000825249825 */ /* 0x001fc800078e0202 */
[----:B------:R-:W-:Y:S01]  /*0960*/  IMAD.WIDE R18, R19, 0x8, R2 ;  /* 0x0000000813127825 */ /* 0x000fe200078e0202 */
[----:B------:R0:W3:Y:S03]  /*0970*/  @!P1 LDG.E.64 R28, desc[UR8][R36.64] ;  /* 0x00000008241c9981 */ /* 0x0000e6000c1e1b00 */
[----:B-1----:R-:W-:Y:S01]  /*0980*/  IMAD.WIDE R20, R23, 0x8, R20 ;  /* 0x0000000817147825 */ /* 0x002fe200078e0214 */
[----:B------:R-:W4:Y:S03]  /*0990*/  LDG.E.64 R24, desc[UR8][R18.64] ;  /* 0x0000000812187981 */ /* 0x000f26000c1e1b00 */
[----:B------:R-:W-:Y:S01]  /*09a0*/  @!P2 IMAD.WIDE.U32 R34, R0, 0x8, R18 ;  /* 0x000000080022a825 */ /* 0x000fe200078e0012 */
[----:B------:R1:W3:Y:S05]  /*09b0*/  LDG.E.64 R22, desc[UR8][R20.64] ;  /* 0x0000000814167981 */ /* 0x0002ea000c1e1b00 */
[----:B------:R-:W5:Y:S01]  /*09c0*/  @!P2 LDG.E.64 R34, desc[UR8][R34.64] ;  /* 0x000000082222a981 */ /* 0x000f62000c1e1b00 */
[----:B------:R-:W-:-:S02]  /*09d0*/  @!P1 IADD3 R33, P3, PT, R5, UR4, RZ ;  /* 0x0000000405219c10 */ /* 0x000fc4000ff7e0ff */
[----:B0-----:R-:W-:Y:S01]  /*09e0*/  IADD3 R36, PT, PT, R32, UR5, RZ ;  /* 0x0000000520247c10 */ /* 0x001fe2000fffe0ff */
[----:B------:R-:W4:Y:S01]  /*09f0*/  LDG.E.64 R18, desc[UR8][R18.64+0x8] ;  /* 0x0000080812127981 */ /* 0x000f22000c1e1b00 */
[----:B--2---:R-:W-:Y:S02]  /*0a00*/  @!P1 LEA R26, P4, R33, R26, 0x3 ;  /* 0x0000001a211a9211 */ /* 0x004fe400078818ff */
[----:B------:R-:W-:Y:S02]  /*0a10*/  @!P1 LEA.HI.X.SX32 R38, R5, RZ, 0x1, P3 ;  /* 0x000000ff05269211 */ /* 0x000fe400018f0eff */
[----:B------:R-:W-:Y:S02]  /*0a20*/  ISETP.GE.AND P3, PT, R30, UR6, PT ;  /* 0x000000061e007c0c */ /* 0x000fe4000bf66270 */
[----:B------:R-:W-:Y:S02]  /*0a30*/  @!P1 LEA.HI.X R27, R33, R27, R38, 0x3, P4 ;  /* 0x0000001b211b9211 */ /* 0x000fe400020f1c26 */
[----:B------:R-:W-:-:S04]  /*0a40*/  @!P2 IADD3 R33, P4, PT, R36, UR4, RZ ;  /* 0x000000042421ac10 */ /* 0x000fc8000ff9e0ff */
[----:B------:R-:W-:Y:S01]  /*0a50*/  @!P2 LEA.HI.X.SX32 R36, R36, RZ, 0x1, P4 ;  /* 0x000000ff2424a211 */ /* 0x000fe200020f0eff */
[----:B-1----:R-:W-:Y:S01]  /*0a60*/  IMAD.WIDE R20, R7, 0x8, R20 ;  /* 0x0000000807147825 */ /* 0x002fe200078e0214 */
[----:B------:R-:W2:Y:S05]  /*0a70*/  @!P1 LDG.E.64 R26, desc[UR8][R26.64+0x8] ;  /* 0x000008081a1a9981 */ /* 0x000eaa000c1e1b00 */
[----:B------:R-:W2:Y:S01]  /*0a80*/  LDG.E.64 R20, desc[UR8][R20.64] ;  /* 0x0000000814147981 */ /* 0x000ea2000c1e1b00 */
[C---:B---3--:R-:W-:Y:S01]  /*0a90*/  @!P1 DFMA R12, R22.reuse, R28, R12 ;  /* 0x0000001c160c922b */ /* 0x048fe2000000000c */
[----:B------:R-:W0:Y:S01]  /*0aa0*/  @!P2 LDC.64 R28, c[0x0][0x390] ;  /* 0x0000e400ff1cab82 */ /* 0x000e220000000a00 */
[----:B-----5:R-:W-:Y:S01]  /*0ab0*/  @!P2 DFMA R14, R22, R34, R14 ;  /* 0x00000022160ea22b */ /* 0x020fe2000000000e */
[----:B0-----:R-:W-:-:S04]  /*0ac0*/  @!P2 LEA R34, P4, R33, R28, 0x3 ;  /* 0x0000001c2122a211 */ /* 0x001fc800078818ff */
[----:B------:R-:W-:Y:S02]  /*0ad0*/  @!P2 LEA.HI.X R35, R33, R29, R36, 0x3, P4 ;  /* 0x0000001d2123a211 */ /* 0x000fe400020f1c24 */
[----:B------:R-:W0:Y:S01]  /*0ae0*/  @!P3 LDC.64 R28, c[0x0][0x390] ;  /* 0x0000e400ff1cbb82 */ /* 0x000e220000000a00 */
[----:B----4-:R-:W-:Y:S01]  /*0af0*/  DFMA R16, R24, R22, R16 ;  /* 0x000000161810722b */ /* 0x010fe20000000010 */
[C---:B------:R-:W-:Y:S01]  /*0b00*/  @!P3 VIADD R25, R4.reuse, UR4 ;  /* 0x000000040419bc36 */ /* 0x040fe20008000000 */
[C---:B------:R-:W-:Y:S01]  /*0b10*/  @!P3 IADD3 R24, P4, PT, R4.reuse, UR4, RZ ;  /* 0x000000040418bc10 */ /* 0x040fe2000ff9e0ff */
[----:B------:R-:W3:Y:S02]  /*0b20*/  @!P2 LDG.E.64 R34, desc[UR8][R34.64+0x8] ;  /* 0x000008082222a981 */ /* 0x000ee4000c1e1b00 */
[----:B------:R-:W-:Y:S01]  /*0b30*/  @!P3 IMAD.WIDE R2, R25, 0x8, R2 ;  /* 0x000000081902b825 */ /* 0x000fe200078e0202 */
[----:B------:R-:W-:-:S05]  /*0b40*/  @!P3 LEA.HI.X.SX32 R25, R4, RZ, 0x1, P4 ;  /* 0x000000ff0419b211 */ /* 0x000fca00020f0eff */
[----:B------:R-:W4:Y:S01]  /*0b50*/  @!P3 LDG.E.64 R2, desc[UR8][R2.64] ;  /* 0x000000080202b981 */ /* 0x000f22000c1e1b00 */
[----:B0-----:R-:W-:-:S04]  /*0b60*/  @!P3 LEA R28, P5, R24, R28, 0x3 ;  /* 0x0000001c181cb211 */ /* 0x001fc800078a18ff */
[----:B------:R-:W-:-:S06]  /*0b70*/  @!P3 LEA.HI.X R29, R24, R29, R25, 0x3, P5 ;  /* 0x0000001d181db211 */ /* 0x000fcc00028f1c19 */
[----:B------:R-:W5:Y:S01]  /*0b80*/  @!P3 LDG.E.64 R28, desc[UR8][R28.64+0x8] ;  /* 0x000008081c1cb981 */ /* 0x000f62000c1e1b00 */
[----:B--2---:R-:W-:Y:S02]  /*0b90*/  DFMA R16, R18, R20, R16 ;  /* 0x000000141210722b */ /* 0x004fe40000000010 */
[C---:B------:R-:W-:Y:S01]  /*0ba0*/  @!P1 DFMA R12, R20.reuse, R26, R12 ;  /* 0x0000001a140c922b */ /* 0x040fe2000000000c */
[----:B------:R-:W-:Y:S01]  /*0bb0*/  UIADD3 UR4, UPT, UPT, UR4, 0x2, URZ ;  /* 0x0000000204047890 */ /* 0x000fe2000fffe0ff */
[----:B---3--:R-:W-:Y:S02]  /*0bc0*/  @!P2 DFMA R14, R20, R34, R14 ;  /* 0x00000022140ea22b */ /* 0x008fe4000000000e */
[----:B----4-:R-:W-:-:S08]  /*0bd0*/  @!P3 DFMA R10, R22, R2, R10 ;  /* 0x00000002160ab22b */ /* 0x010fd0000000000a */
[----:B-----5:R-:W-:-:S11]  /*0be0*/  @!P3 DFMA R10, R20, R28, R10 ;  /* 0x0000001c140ab22b */ /* 0x020fd6000000000a */
.L_x_7:
[----:B------:R-:W-:Y:S05]  /*0bf0*/  @P0 BRA `(.L_x_4) ;  /* 0x00000000005c0947 */ /* 0x000fea0003800000 */
[----:B------:R-:W0:Y:S01]  /*0c00*/  LDC.64 R2, c[0x0][0x390] ;  /* 0x0000e400ff027b82 */ /* 0x000e220000000a00 */
[----:B------:R-:W-:Y:S01]  /*0c10*/  ISETP.GE.AND P1, PT, R9, UR6, PT ;  /* 0x0000000609007c0c */ /* 0x000fe2000bf26270 */
[----:B------:R-:W-:Y:S01]  /*0c20*/  IMAD R21, R7, UR4, R8 ;  /* 0x0000000407157c24 */ /* 0x000fe2000f8e0208 */
[----:B------:R-:W-:Y:S02]  /*0c30*/  ISETP.GE.AND P2, PT, R30, UR6, PT ;  /* 0x000000061e007c0c */ /* 0x000fe4000bf46270 */
[----:B------:R-:W-:Y:S02]  /*0c40*/  ISETP.GE.AND P0, PT, R31, UR6, PT ;  /* 0x000000061f007c0c */ /* 0x000fe4000bf06270 */
[----:B------:R-:W-:Y:S01]  /*0c50*/  IADD3 R9, PT, PT, R32, UR4, RZ ;  /* 0x0000000420097c10 */ /* 0x000fe2000fffe0ff */
[----:B------:R-:W1:Y:S06]  /*0c60*/  LDC.64 R18, c[0x0][0x398] ;  /* 0x0000e600ff127b82 */ /* 0x000e6c0000000a00 */
[----:B------:R-:W-:-:S02]  /*0c70*/  @!P1 VIADD R23, R5, UR4 ;  /* 0x0000000405179c36 */ /* 0x000fc40008000000 */
[----:B------:R-:W-:Y:S01]  /*0c80*/  @!P2 IADD3 R25, PT, PT, R4, UR4, RZ ;  /* 0x000000040419ac10 */ /* 0x000fe2000fffe0ff */
[----:B0-----:R-:W-:-:S04]  /*0c90*/  IMAD.WIDE R4, R9, 0x8, R2 ;  /* 0x0000000809047825 */ /* 0x001fc800078e0202 */
[----:B-1----:R-:W-:-:S04]  /*0ca0*/  IMAD.WIDE R18, R21, 0x8, R18 ;  /* 0x0000000815127825 */ /* 0x002fc800078e0212 */
[--C-:B------:R-:W-:Y:S02]  /*0cb0*/  @!P1 IMAD.WIDE R20, R23, 0x8, R2.reuse ;  /* 0x0000000817149825 */ /* 0x100fe400078e0202 */
[----:B------:R-:W2:Y:S02]  /*0cc0*/  LDG.E.64 R18, desc[UR8][R18.64] ;  /* 0x0000000812127981 */ /* 0x000ea4000c1e1b00 */
[----:B------:R-:W-:Y:S02]  /*0cd0*/  @!P2 IMAD.WIDE R22, R25, 0x8, R2 ;  /* 0x000000081916a825 */ /* 0x000fe400078e0202 */
[----:B------:R-:W2:Y:S02]  /*0ce0*/  @!P1 LDG.E.64 R20, desc[UR8][R20.64] ;  /* 0x0000000814149981 */ /* 0x000ea4000c1e1b00 */
[----:B------:R-:W-:Y:S02]  /*0cf0*/  @!P0 IMAD.WIDE.U32 R2, R0, 0x8, R4 ;  /* 0x0000000800028825 */ /* 0x000fe400078e0004 */
[----:B------:R-:W3:Y:S04]  /*0d00*/  @!P2 LDG.E.64 R22, desc[UR8][R22.64] ;  /* 0x000000081616a981 */ /* 0x000ee8000c1e1b00 */
[----:B------:R-:W4:Y:S04]  /*0d10*/  LDG.E.64 R4, desc[UR8][R4.64] ;  /* 0x0000000804047981 */ /* 0x000f28000c1e1b00 */
[----:B------:R-:W5:Y:S01]  /*0d20*/  @!P0 LDG.E.64 R2, desc[UR8][R2.64] ;  /* 0x0000000802028981 */ /* 0x000f62000c1e1b00 */
[----:B--2---:R-:W-:-:S02]  /*0d30*/  @!P1 DFMA R12, R18, R20, R12 ;  /* 0x00000014120c922b */ /* 0x004fc4000000000c */
[----:B---3--:R-:W-:Y:S02]  /*0d40*/  @!P2 DFMA R10, R18, R22, R10 ;  /* 0x00000016120aa22b */ /* 0x008fe4000000000a */
[----:B----4-:R-:W-:Y:S02]  /*0d50*/  DFMA R16, R4, R18, R16 ;  /* 0x000000120410722b */ /* 0x010fe40000000010 */
[----:B-----5:R-:W-:-:S11]  /*0d60*/  @!P0 DFMA R14, R18, R2, R14 ;  /* 0x00000002120e822b */ /* 0x020fd6000000000e */
.L_x_4:
[----:B------:R-:W0:Y:S01]  /*0d70*/  LDC.64 R18, c[0x0][0x3a0] ;  /* 0x0000e800ff127b82 */ /* 0x000e220000000a00 */
[C---:B------:R-:W-:Y:S01]  /*0d80*/  VIADD R2, R6.reuse, 0x2 ;  /* 0x0000000206027836 */ /* 0x040fe20000000000 */
[----:B------:R-:W-:-:S04]  /*0d90*/  IADD3 R0, PT, PT, R6, 0x1, RZ ;  /* 0x0000000106007810 */ /* 0x000fc80007ffe0ff */
[----:B------:R-:W-:Y:S02]  /*0da0*/  ISETP.GE.AND P1, PT, R2, UR6, PT ;  /* 0x0000000602007c0c */ /* 0x000fe4000bf26270 */
[----:B------:R-:W-:Y:S01]  /*0db0*/  ISETP.GE.AND P0, PT, R0, UR6, PT ;  /* 0x0000000600007c0c */ /* 0x000fe2000bf06270 */
[C---:B------:R-:W-:Y:S02]  /*0dc0*/  IMAD R0, R6.reuse, R7, R8 ;  /* 0x0000000706007224 */ /* 0x040fe400078e0208 */
[----:B------:R-:W-:-:S05]  /*0dd0*/  VIADD R6, R6, 0x3 ;  /* 0x0000000306067836 */ /* 0x000fca0000000000 */
[----:B------:R-:W-:-:S03]  /*0de0*/  ISETP.GE.AND P2, PT, R6, UR6, PT ;  /* 0x0000000606007c0c */ /* 0x000fc6000bf46270 */
[----:B------:R-:W-:Y:S01]  /*0df0*/  @!P1 LEA R9, R7, R0, 0x1 ;  /* 0x0000000007099211 */ /* 0x000fe200078e08ff */
[----:B0-----:R-:W-:-:S04]  /*0e00*/  IMAD.WIDE R2, R0, 0x8, R18 ;  /* 0x0000000800027825 */ /* 0x001fc800078e0212 */
[----:B------:R-:W-:Y:S01]  /*0e10*/  @!P1 IMAD.WIDE R8, R9, 0x8, R18 ;  /* 0x0000000809089825 */ /* 0x000fe200078e0212 */
[----:B------:R0:W-:Y:S03]  /*0e20*/  STG.E.64 desc[UR8][R2.64], R16 ;  /* 0x0000001002007986 */ /* 0x0001e6000c101b08 */
[----:B------:R-:W-:-:S05]  /*0e30*/  @!P0 IMAD.WIDE R4, R7, 0x8, R2 ;  /* 0x0000000807048825 */ /* 0x000fca00078e0202 */
[----:B------:R0:W-:Y:S04]  /*0e40*/  @!P0 STG.E.64 desc[UR8][R4.64], R14 ;  /* 0x0000000e04008986 */ /* 0x0001e8000c101b08 */
[----:B------:R0:W-:Y:S01]  /*0e50*/  @!P1 STG.E.64 desc[UR8][R8.64], R12 ;  /* 0x0000000c08009986 */ /* 0x0001e2000c101b08 */
[----:B------:R-:W-:Y:S05]  /*0e60*/  @P2 EXIT ;  /* 0x000000000000294d */ /* 0x000fea0003800000 */
[----:B0-----:R-:W-:-:S04]  /*0e70*/  IMAD R3, R7, 0x3, R0 ;  /* 0x0000000307037824 */ /* 0x001fc800078e0200 */
[----:B------:R-:W-:-:S05]  /*0e80*/  IMAD.WIDE R2, R3, 0x8, R18 ;  /* 0x0000000803027825 */ /* 0x000fca00078e0212 */
[----:B------:R-:W-:Y:S01]  /*0e90*/  STG.E.64 desc[UR8][R2.64], R10 ;  /* 0x0000000a02007986 */ /* 0x000fe2000c101b08 */
[----:B------:R-:W-:Y:S05]  /*0ea0*/  EXIT ;  /* 0x000000000000794d */ /* 0x000fea0003800000 */
.L_x_8:
        /* <DEDUP_REMOVED lines=13> */
.L_x_10:


//--------------------- .nv.shared.reserved.0     --------------------------
	.section	.nv.shared.reserved.0,"aw",@nobits
	.weak		__nv_reservedSMEM_offset_0_alias
	.size		__nv_reservedSMEM_offset_0_alias, 0, 64
	.other		__nv_reservedSMEM_offset_0_alias,@"STO_CUDA_RESERVED_SHARED STV_DEFAULT"
__nv_reservedSMEM_offset_0_alias:
	.zero		0
	.zero		64


//--------------------- .nv.constant0._Z9kernel4_6iiiPdS_S_ --------------------------
	.section	.nv.constant0._Z9kernel4_6iiiPdS_S_,"a",@progbits
	.sectionflags	@""
	.align	4
.nv.constant0._Z9kernel4_6iiiPdS_S_:
	.zero		936


//--------------------- .nv.constant0._Z9kernel4_4iiiPdS_S_ --------------------------
	.section	.nv.constant0._Z9kernel4_4iiiPdS_S_,"a",@progbits
	.sectionflags	@""
	.align	4
.nv.constant0._Z9kernel4_4iiiPdS_S_:
	.zero		936


//--------------------- SYMBOLS --------------------------

	.type		.nv.reservedSmem.offset0,@object
	.size		.nv.reservedSmem.offset0,0x4
